//
// Generated by NVIDIA NVVM Compiler
//
// Compiler Build ID: CL-36424714
// Cuda compilation tools, release 13.0, V13.0.88
// Based on NVVM 20.0.0
//

.version 9.0
.target sm_100
.address_size 64

	// .globl	_Z13expectedForcePiS_iiPd
.extern .func  (.param .b32 func_retval0) vprintf
(
	.param .b64 vprintf_param_0,
	.param .b64 vprintf_param_1
)
;
.extern .func  (.param .b64 func_retval0) malloc
(
	.param .b64 malloc_param_0
)
;
.extern .func free
(
	.param .b64 free_param_0
)
;
.global .align 1 .b8 _ZN34_INTERNAL_2347cd80_4_k_cu_504defc04cuda3std3__45__cpo5beginE[1];
.global .align 1 .b8 _ZN34_INTERNAL_2347cd80_4_k_cu_504defc04cuda3std3__45__cpo3endE[1];
.global .align 1 .b8 _ZN34_INTERNAL_2347cd80_4_k_cu_504defc04cuda3std3__45__cpo6cbeginE[1];
.global .align 1 .b8 _ZN34_INTERNAL_2347cd80_4_k_cu_504defc04cuda3std3__45__cpo4cendE[1];
.global .align 1 .b8 _ZN34_INTERNAL_2347cd80_4_k_cu_504defc04cuda3std3__45__cpo6rbeginE[1];
.global .align 1 .b8 _ZN34_INTERNAL_2347cd80_4_k_cu_504defc04cuda3std3__45__cpo4rendE[1];
.global .align 1 .b8 _ZN34_INTERNAL_2347cd80_4_k_cu_504defc04cuda3std3__45__cpo7crbeginE[1];
.global .align 1 .b8 _ZN34_INTERNAL_2347cd80_4_k_cu_504defc04cuda3std3__45__cpo5crendE[1];
.global .align 1 .b8 _ZN34_INTERNAL_2347cd80_4_k_cu_504defc04cuda3std3__436_GLOBAL__N__2347cd80_4_k_cu_504defc06ignoreE[1];
.global .align 1 .b8 _ZN34_INTERNAL_2347cd80_4_k_cu_504defc04cuda3std3__419piecewise_constructE[1];
.global .align 1 .b8 _ZN34_INTERNAL_2347cd80_4_k_cu_504defc04cuda3std3__48in_placeE[1];
.global .align 1 .b8 _ZN34_INTERNAL_2347cd80_4_k_cu_504defc04cuda3std3__420unreachable_sentinelE[1];
.global .align 1 .b8 _ZN34_INTERNAL_2347cd80_4_k_cu_504defc04cuda3std3__47nulloptE[1];
.global .align 1 .b8 _ZN34_INTERNAL_2347cd80_4_k_cu_504defc04cuda3std3__48unexpectE[1];
.global .align 1 .b8 _ZN34_INTERNAL_2347cd80_4_k_cu_504defc04cuda3std6ranges3__45__cpo4swapE[1];
.global .align 1 .b8 _ZN34_INTERNAL_2347cd80_4_k_cu_504defc04cuda3std6ranges3__45__cpo9iter_moveE[1];
.global .align 1 .b8 _ZN34_INTERNAL_2347cd80_4_k_cu_504defc04cuda3std6ranges3__45__cpo5beginE[1];
.global .align 1 .b8 _ZN34_INTERNAL_2347cd80_4_k_cu_504defc04cuda3std6ranges3__45__cpo3endE[1];
.global .align 1 .b8 _ZN34_INTERNAL_2347cd80_4_k_cu_504defc04cuda3std6ranges3__45__cpo6cbeginE[1];
.global .align 1 .b8 _ZN34_INTERNAL_2347cd80_4_k_cu_504defc04cuda3std6ranges3__45__cpo4cendE[1];
.global .align 1 .b8 _ZN34_INTERNAL_2347cd80_4_k_cu_504defc04cuda3std6ranges3__45__cpo7advanceE[1];
.global .align 1 .b8 _ZN34_INTERNAL_2347cd80_4_k_cu_504defc04cuda3std6ranges3__45__cpo9iter_swapE[1];
.global .align 1 .b8 _ZN34_INTERNAL_2347cd80_4_k_cu_504defc04cuda3std6ranges3__45__cpo4nextE[1];
.global .align 1 .b8 _ZN34_INTERNAL_2347cd80_4_k_cu_504defc04cuda3std6ranges3__45__cpo4prevE[1];
.global .align 1 .b8 _ZN34_INTERNAL_2347cd80_4_k_cu_504defc04cuda3std6ranges3__45__cpo4dataE[1];
.global .align 1 .b8 _ZN34_INTERNAL_2347cd80_4_k_cu_504defc04cuda3std6ranges3__45__cpo5cdataE[1];
.global .align 1 .b8 _ZN34_INTERNAL_2347cd80_4_k_cu_504defc04cuda3std6ranges3__45__cpo4sizeE[1];
.global .align 1 .b8 _ZN34_INTERNAL_2347cd80_4_k_cu_504defc04cuda3std6ranges3__45__cpo5ssizeE[1];
.global .align 1 .b8 _ZN34_INTERNAL_2347cd80_4_k_cu_504defc04cuda3std6ranges3__45__cpo8distanceE[1];
.global .align 1 .b8 _ZN34_INTERNAL_2347cd80_4_k_cu_504defc06thrust24THRUST_300001_SM_1000_NS8cuda_cub3parE[1];
.global .align 1 .b8 _ZN34_INTERNAL_2347cd80_4_k_cu_504defc06thrust24THRUST_300001_SM_1000_NS8cuda_cub10par_nosyncE[1];
.global .align 1 .b8 _ZN34_INTERNAL_2347cd80_4_k_cu_504defc06thrust24THRUST_300001_SM_1000_NS6system6detail10sequential3seqE[1];
.global .align 1 .b8 _ZN34_INTERNAL_2347cd80_4_k_cu_504defc06thrust24THRUST_300001_SM_1000_NS12placeholders2_1E[1];
.global .align 1 .b8 _ZN34_INTERNAL_2347cd80_4_k_cu_504defc06thrust24THRUST_300001_SM_1000_NS12placeholders2_2E[1];
.global .align 1 .b8 _ZN34_INTERNAL_2347cd80_4_k_cu_504defc06thrust24THRUST_300001_SM_1000_NS12placeholders2_3E[1];
.global .align 1 .b8 _ZN34_INTERNAL_2347cd80_4_k_cu_504defc06thrust24THRUST_300001_SM_1000_NS12placeholders2_4E[1];
.global .align 1 .b8 _ZN34_INTERNAL_2347cd80_4_k_cu_504defc06thrust24THRUST_300001_SM_1000_NS12placeholders2_5E[1];
.global .align 1 .b8 _ZN34_INTERNAL_2347cd80_4_k_cu_504defc06thrust24THRUST_300001_SM_1000_NS12placeholders2_6E[1];
.global .align 1 .b8 _ZN34_INTERNAL_2347cd80_4_k_cu_504defc06thrust24THRUST_300001_SM_1000_NS12placeholders2_7E[1];
.global .align 1 .b8 _ZN34_INTERNAL_2347cd80_4_k_cu_504defc06thrust24THRUST_300001_SM_1000_NS12placeholders2_8E[1];
.global .align 1 .b8 _ZN34_INTERNAL_2347cd80_4_k_cu_504defc06thrust24THRUST_300001_SM_1000_NS12placeholders2_9E[1];
.global .align 1 .b8 _ZN34_INTERNAL_2347cd80_4_k_cu_504defc06thrust24THRUST_300001_SM_1000_NS12placeholders3_10E[1];
.global .align 1 .b8 _ZN34_INTERNAL_2347cd80_4_k_cu_504defc06thrust24THRUST_300001_SM_1000_NS3seqE[1];
.global .align 1 .b8 $str[16] = {100, 105, 115, 116, 79, 110, 101, 32, 102, 97, 105, 108, 101, 100, 10};
.global .align 1 .b8 $str$1[14] = {103, 114, 97, 100, 105, 32, 102, 97, 105, 108, 101, 100, 10};

.visible .entry _Z13expectedForcePiS_iiPd(
	.param .u64 .ptr .align 1 _Z13expectedForcePiS_iiPd_param_0,
	.param .u64 .ptr .align 1 _Z13expectedForcePiS_iiPd_param_1,
	.param .u32 _Z13expectedForcePiS_iiPd_param_2,
	.param .u32 _Z13expectedForcePiS_iiPd_param_3,
	.param .u64 .ptr .align 1 _Z13expectedForcePiS_iiPd_param_4
)
{
	.reg .pred 	%p<1044>;
	.reg .b32 	%r<1256>;
	.reg .b32 	%f<8>;
	.reg .b64 	%rd<121>;
	.reg .b64 	%fd<156>;

	ld.param.u64 	%rd21, [_Z13expectedForcePiS_iiPd_param_0];
	ld.param.u64 	%rd22, [_Z13expectedForcePiS_iiPd_param_1];
	ld.param.u32 	%r292, [_Z13expectedForcePiS_iiPd_param_2];
	ld.param.u32 	%r291, [_Z13expectedForcePiS_iiPd_param_3];
	ld.param.u64 	%rd20, [_Z13expectedForcePiS_iiPd_param_4];
	cvta.to.global.u64 	%rd1, %rd22;
	cvta.to.global.u64 	%rd2, %rd20;
	cvta.to.global.u64 	%rd3, %rd21;
	mov.u32 	%r293, %ntid.x;
	mov.u32 	%r294, %ctaid.x;
	mov.u32 	%r295, %tid.x;
	mad.lo.s32 	%r1, %r293, %r294, %r295;
	setp.ge.s32 	%p1, %r1, %r292;
	setp.eq.s32 	%p2, %r1, 0;
	or.pred  	%p3, %p2, %p1;
	@%p3 bra 	$L__BB0_158;
	mul.wide.s32 	%rd23, %r1, 4;
	add.s64 	%rd4, %rd3, %rd23;
	ld.global.u32 	%r2, [%rd4];
	mul.wide.s32 	%rd24, %r291, 4;
	{ // callseq 0, 0
	.param .b64 param0;
	st.param.b64 	[param0], %rd24;
	.param .b64 retval0;
	call.uni (retval0), 
	malloc, 
	(
	param0
	);
	ld.param.b64 	%rd25, [retval0];
	} // callseq 0
	setp.ne.s64 	%p4, %rd25, 0;
	@%p4 bra 	$L__BB0_3;
	mov.u64 	%rd116, $str;
	cvta.global.u64 	%rd117, %rd116;
	{ // callseq 5, 0
	.param .b64 param0;
	st.param.b64 	[param0], %rd117;
	.param .b64 param1;
	st.param.b64 	[param1], 0;
	.param .b32 retval0;
	call.uni (retval0), 
	vprintf, 
	(
	param0, 
	param1
	);
	ld.param.b32 	%r1133, [retval0];
	} // callseq 5
	bra.uni 	$L__BB0_158;
$L__BB0_3:
	ld.global.u32 	%r296, [%rd4];
	ld.global.u32 	%r1143, [%rd4+-4];
	setp.ne.s32 	%p5, %r296, %r1143;
	@%p5 bra 	$L__BB0_5;
	mul.wide.s32 	%rd113, %r1, 8;
	add.s64 	%rd114, %rd2, %rd113;
	mov.b64 	%rd115, 0;
	st.global.u64 	[%rd114], %rd115;
	bra.uni 	$L__BB0_158;
$L__BB0_5:
	setp.ge.s32 	%p6, %r1143, %r2;
	mov.b32 	%r1138, 0;
	@%p6 bra 	$L__BB0_22;
	sub.s32 	%r4, %r2, %r1143;
	and.b32  	%r5, %r4, 3;
	sub.s32 	%r300, %r1143, %r2;
	setp.gt.u32 	%p7, %r300, -4;
	mov.b32 	%r1138, 0;
	@%p7 bra 	$L__BB0_17;
	and.b32  	%r6, %r4, -4;
	mov.b32 	%r1138, 0;
	mov.u32 	%r1137, %r1138;
$L__BB0_8:
	mul.wide.s32 	%rd26, %r1143, 4;
	add.s64 	%rd6, %rd1, %rd26;
	ld.global.u32 	%r10, [%rd6+4];
	setp.eq.s32 	%p8, %r10, %r1;
	@%p8 bra 	$L__BB0_10;
	mul.wide.s32 	%rd27, %r1138, 4;
	add.s64 	%rd28, %rd25, %rd27;
	st.u32 	[%rd28], %r10;
	add.s32 	%r1138, %r1138, 1;
$L__BB0_10:
	ld.global.u32 	%r13, [%rd6+8];
	setp.eq.s32 	%p9, %r13, %r1;
	@%p9 bra 	$L__BB0_12;
	mul.wide.s32 	%rd29, %r1138, 4;
	add.s64 	%rd30, %rd25, %rd29;
	st.u32 	[%rd30], %r13;
	add.s32 	%r1138, %r1138, 1;
$L__BB0_12:
	ld.global.u32 	%r16, [%rd6+12];
	setp.eq.s32 	%p10, %r16, %r1;
	@%p10 bra 	$L__BB0_14;
	mul.wide.s32 	%rd31, %r1138, 4;
	add.s64 	%rd32, %rd25, %rd31;
	st.u32 	[%rd32], %r16;
	add.s32 	%r1138, %r1138, 1;
$L__BB0_14:
	add.s32 	%r1143, %r1143, 4;
	ld.global.u32 	%r20, [%rd6+16];
	setp.eq.s32 	%p11, %r20, %r1;
	@%p11 bra 	$L__BB0_16;
	mul.wide.s32 	%rd33, %r1138, 4;
	add.s64 	%rd34, %rd25, %rd33;
	st.u32 	[%rd34], %r20;
	add.s32 	%r1138, %r1138, 1;
$L__BB0_16:
	add.s32 	%r1137, %r1137, 4;
	setp.ne.s32 	%p12, %r1137, %r6;
	@%p12 bra 	$L__BB0_8;
$L__BB0_17:
	setp.eq.s32 	%p13, %r5, 0;
	@%p13 bra 	$L__BB0_22;
	mov.b32 	%r1147, 0;
$L__BB0_19:
	.pragma "nounroll";
	mul.wide.s32 	%rd35, %r1143, 4;
	add.s64 	%rd36, %rd1, %rd35;
	ld.global.u32 	%r30, [%rd36+4];
	setp.eq.s32 	%p14, %r30, %r1;
	@%p14 bra 	$L__BB0_21;
	mul.wide.s32 	%rd37, %r1138, 4;
	add.s64 	%rd38, %rd25, %rd37;
	st.u32 	[%rd38], %r30;
	add.s32 	%r1138, %r1138, 1;
$L__BB0_21:
	add.s32 	%r1147, %r1147, 1;
	setp.ne.s32 	%p15, %r1147, %r5;
	add.s32 	%r1143, %r1143, 1;
	@%p15 bra 	$L__BB0_19;
$L__BB0_22:
	setp.ne.s32 	%p16, %r1138, 0;
	@%p16 bra 	$L__BB0_24;
	mul.wide.s32 	%rd110, %r1, 8;
	add.s64 	%rd111, %rd2, %rd110;
	mov.b64 	%rd112, 0;
	st.global.u64 	[%rd111], %rd112;
	bra.uni 	$L__BB0_158;
$L__BB0_24:
	shl.b32 	%r303, %r291, 1;
	add.s32 	%r304, %r303, -1;
	mul.lo.s32 	%r305, %r304, %r291;
	mul.wide.s32 	%rd39, %r305, 4;
	{ // callseq 1, 0
	.param .b64 param0;
	st.param.b64 	[param0], %rd39;
	.param .b64 retval0;
	call.uni (retval0), 
	malloc, 
	(
	param0
	);
	ld.param.b64 	%rd40, [retval0];
	} // callseq 1
	setp.eq.s64 	%p17, %rd40, 0;
	@%p17 bra 	$L__BB0_159;
	setp.lt.s32 	%p18, %r1138, 2;
	mov.b32 	%r1239, 0;
	mov.u32 	%r1240, %r1239;
	@%p18 bra 	$L__BB0_73;
	mov.b32 	%r1150, 0;
	mov.u32 	%r1240, %r1150;
	mov.u32 	%r1239, %r1150;
$L__BB0_27:
	add.s32 	%r39, %r1150, 1;
	mul.wide.u32 	%rd41, %r1150, 4;
	add.s64 	%rd42, %rd25, %rd41;
	mov.u32 	%r1155, %r39;
$L__BB0_28:
	ld.u32 	%r45, [%rd42];
	mul.wide.u32 	%rd43, %r1155, 4;
	add.s64 	%rd44, %rd25, %rd43;
	ld.u32 	%r46, [%rd44];
	ld.global.u32 	%r47, [%rd4];
	ld.global.u32 	%r48, [%rd4+-4];
	setp.le.s32 	%p19, %r47, %r48;
	mov.b32 	%r1181, 0;
	@%p19 bra 	$L__BB0_43;
	add.s32 	%r1161, %r48, 1;
	add.s32 	%r50, %r47, 1;
	setp.ge.s32 	%p20, %r1161, %r50;
	@%p20 bra 	$L__BB0_43;
	add.s32 	%r312, %r48, 2;
	max.s32 	%r313, %r50, %r312;
	not.b32 	%r51, %r48;
	add.s32 	%r52, %r313, %r51;
	sub.s32 	%r314, %r313, %r48;
	add.s32 	%r315, %r314, -2;
	setp.lt.u32 	%p21, %r315, 15;
	mov.b32 	%r1181, 0;
	@%p21 bra 	$L__BB0_33;
	mov.b32 	%r1181, 0;
$L__BB0_32:
	.pragma "nounroll";
	mul.wide.s32 	%rd45, %r1161, 4;
	add.s64 	%rd46, %rd1, %rd45;
	ld.global.u32 	%r317, [%rd46];
	setp.ne.s32 	%p22, %r317, %r1;
	setp.ne.s32 	%p23, %r317, %r45;
	and.pred  	%p24, %p22, %p23;
	setp.ne.s32 	%p25, %r317, %r46;
	and.pred  	%p26, %p24, %p25;
	selp.u32 	%r319, 1, 0, %p26;
	add.s32 	%r320, %r1181, %r319;
	ld.global.u32 	%r321, [%rd46+4];
	setp.ne.s32 	%p27, %r321, %r1;
	setp.ne.s32 	%p28, %r321, %r45;
	and.pred  	%p29, %p27, %p28;
	setp.ne.s32 	%p30, %r321, %r46;
	and.pred  	%p31, %p29, %p30;
	selp.u32 	%r323, 1, 0, %p31;
	add.s32 	%r324, %r320, %r323;
	ld.global.u32 	%r325, [%rd46+8];
	setp.ne.s32 	%p32, %r325, %r1;
	setp.ne.s32 	%p33, %r325, %r45;
	and.pred  	%p34, %p32, %p33;
	setp.ne.s32 	%p35, %r325, %r46;
	and.pred  	%p36, %p34, %p35;
	selp.u32 	%r327, 1, 0, %p36;
	add.s32 	%r328, %r324, %r327;
	ld.global.u32 	%r329, [%rd46+12];
	setp.ne.s32 	%p37, %r329, %r1;
	setp.ne.s32 	%p38, %r329, %r45;
	and.pred  	%p39, %p37, %p38;
	setp.ne.s32 	%p40, %r329, %r46;
	and.pred  	%p41, %p39, %p40;
	selp.u32 	%r331, 1, 0, %p41;
	add.s32 	%r332, %r328, %r331;
	ld.global.u32 	%r333, [%rd46+16];
	setp.ne.s32 	%p42, %r333, %r1;
	setp.ne.s32 	%p43, %r333, %r45;
	and.pred  	%p44, %p42, %p43;
	setp.ne.s32 	%p45, %r333, %r46;
	and.pred  	%p46, %p44, %p45;
	selp.u32 	%r335, 1, 0, %p46;
	add.s32 	%r336, %r332, %r335;
	ld.global.u32 	%r337, [%rd46+20];
	setp.ne.s32 	%p47, %r337, %r1;
	setp.ne.s32 	%p48, %r337, %r45;
	and.pred  	%p49, %p47, %p48;
	setp.ne.s32 	%p50, %r337, %r46;
	and.pred  	%p51, %p49, %p50;
	selp.u32 	%r339, 1, 0, %p51;
	add.s32 	%r340, %r336, %r339;
	ld.global.u32 	%r341, [%rd46+24];
	setp.ne.s32 	%p52, %r341, %r1;
	setp.ne.s32 	%p53, %r341, %r45;
	and.pred  	%p54, %p52, %p53;
	setp.ne.s32 	%p55, %r341, %r46;
	and.pred  	%p56, %p54, %p55;
	selp.u32 	%r343, 1, 0, %p56;
	add.s32 	%r344, %r340, %r343;
	ld.global.u32 	%r345, [%rd46+28];
	setp.ne.s32 	%p57, %r345, %r1;
	setp.ne.s32 	%p58, %r345, %r45;
	and.pred  	%p59, %p57, %p58;
	setp.ne.s32 	%p60, %r345, %r46;
	and.pred  	%p61, %p59, %p60;
	selp.u32 	%r347, 1, 0, %p61;
	add.s32 	%r348, %r344, %r347;
	ld.global.u32 	%r349, [%rd46+32];
	setp.ne.s32 	%p62, %r349, %r1;
	setp.ne.s32 	%p63, %r349, %r45;
	and.pred  	%p64, %p62, %p63;
	setp.ne.s32 	%p65, %r349, %r46;
	and.pred  	%p66, %p64, %p65;
	selp.u32 	%r351, 1, 0, %p66;
	add.s32 	%r352, %r348, %r351;
	ld.global.u32 	%r353, [%rd46+36];
	setp.ne.s32 	%p67, %r353, %r1;
	setp.ne.s32 	%p68, %r353, %r45;
	and.pred  	%p69, %p67, %p68;
	setp.ne.s32 	%p70, %r353, %r46;
	and.pred  	%p71, %p69, %p70;
	selp.u32 	%r355, 1, 0, %p71;
	add.s32 	%r356, %r352, %r355;
	ld.global.u32 	%r357, [%rd46+40];
	setp.ne.s32 	%p72, %r357, %r1;
	setp.ne.s32 	%p73, %r357, %r45;
	and.pred  	%p74, %p72, %p73;
	setp.ne.s32 	%p75, %r357, %r46;
	and.pred  	%p76, %p74, %p75;
	selp.u32 	%r359, 1, 0, %p76;
	add.s32 	%r360, %r356, %r359;
	ld.global.u32 	%r361, [%rd46+44];
	setp.ne.s32 	%p77, %r361, %r1;
	setp.ne.s32 	%p78, %r361, %r45;
	and.pred  	%p79, %p77, %p78;
	setp.ne.s32 	%p80, %r361, %r46;
	and.pred  	%p81, %p79, %p80;
	selp.u32 	%r363, 1, 0, %p81;
	add.s32 	%r364, %r360, %r363;
	ld.global.u32 	%r365, [%rd46+48];
	setp.ne.s32 	%p82, %r365, %r1;
	setp.ne.s32 	%p83, %r365, %r45;
	and.pred  	%p84, %p82, %p83;
	setp.ne.s32 	%p85, %r365, %r46;
	and.pred  	%p86, %p84, %p85;
	selp.u32 	%r367, 1, 0, %p86;
	add.s32 	%r368, %r364, %r367;
	ld.global.u32 	%r369, [%rd46+52];
	setp.ne.s32 	%p87, %r369, %r1;
	setp.ne.s32 	%p88, %r369, %r45;
	and.pred  	%p89, %p87, %p88;
	setp.ne.s32 	%p90, %r369, %r46;
	and.pred  	%p91, %p89, %p90;
	selp.u32 	%r371, 1, 0, %p91;
	add.s32 	%r372, %r368, %r371;
	ld.global.u32 	%r373, [%rd46+56];
	setp.ne.s32 	%p92, %r373, %r1;
	setp.ne.s32 	%p93, %r373, %r45;
	and.pred  	%p94, %p92, %p93;
	setp.ne.s32 	%p95, %r373, %r46;
	and.pred  	%p96, %p94, %p95;
	selp.u32 	%r375, 1, 0, %p96;
	add.s32 	%r376, %r372, %r375;
	ld.global.u32 	%r377, [%rd46+60];
	setp.ne.s32 	%p97, %r377, %r1;
	setp.ne.s32 	%p98, %r377, %r45;
	and.pred  	%p99, %p97, %p98;
	setp.ne.s32 	%p100, %r377, %r46;
	and.pred  	%p101, %p99, %p100;
	selp.u32 	%r379, 1, 0, %p101;
	add.s32 	%r1181, %r376, %r379;
	add.s32 	%r1161, %r1161, 16;
	add.s32 	%r380, %r1161, %r51;
	and.b32  	%r381, %r52, -16;
	setp.ne.s32 	%p102, %r380, %r381;
	@%p102 bra 	$L__BB0_32;
$L__BB0_33:
	and.b32  	%r60, %r52, 15;
	setp.eq.s32 	%p103, %r60, 0;
	@%p103 bra 	$L__BB0_43;
	setp.lt.u32 	%p104, %r60, 8;
	@%p104 bra 	$L__BB0_36;
	mul.wide.s32 	%rd47, %r1161, 4;
	add.s64 	%rd48, %rd1, %rd47;
	ld.global.u32 	%r383, [%rd48];
	setp.ne.s32 	%p105, %r383, %r1;
	setp.ne.s32 	%p106, %r383, %r45;
	and.pred  	%p107, %p105, %p106;
	setp.ne.s32 	%p108, %r383, %r46;
	and.pred  	%p109, %p107, %p108;
	selp.u32 	%r385, 1, 0, %p109;
	add.s32 	%r386, %r1181, %r385;
	ld.global.u32 	%r387, [%rd48+4];
	setp.ne.s32 	%p110, %r387, %r1;
	setp.ne.s32 	%p111, %r387, %r45;
	and.pred  	%p112, %p110, %p111;
	setp.ne.s32 	%p113, %r387, %r46;
	and.pred  	%p114, %p112, %p113;
	selp.u32 	%r389, 1, 0, %p114;
	add.s32 	%r390, %r386, %r389;
	ld.global.u32 	%r391, [%rd48+8];
	setp.ne.s32 	%p115, %r391, %r1;
	setp.ne.s32 	%p116, %r391, %r45;
	and.pred  	%p117, %p115, %p116;
	setp.ne.s32 	%p118, %r391, %r46;
	and.pred  	%p119, %p117, %p118;
	selp.u32 	%r393, 1, 0, %p119;
	add.s32 	%r394, %r390, %r393;
	ld.global.u32 	%r395, [%rd48+12];
	setp.ne.s32 	%p120, %r395, %r1;
	setp.ne.s32 	%p121, %r395, %r45;
	and.pred  	%p122, %p120, %p121;
	setp.ne.s32 	%p123, %r395, %r46;
	and.pred  	%p124, %p122, %p123;
	selp.u32 	%r397, 1, 0, %p124;
	add.s32 	%r398, %r394, %r397;
	ld.global.u32 	%r399, [%rd48+16];
	setp.ne.s32 	%p125, %r399, %r1;
	setp.ne.s32 	%p126, %r399, %r45;
	and.pred  	%p127, %p125, %p126;
	setp.ne.s32 	%p128, %r399, %r46;
	and.pred  	%p129, %p127, %p128;
	selp.u32 	%r401, 1, 0, %p129;
	add.s32 	%r402, %r398, %r401;
	ld.global.u32 	%r403, [%rd48+20];
	setp.ne.s32 	%p130, %r403, %r1;
	setp.ne.s32 	%p131, %r403, %r45;
	and.pred  	%p132, %p130, %p131;
	setp.ne.s32 	%p133, %r403, %r46;
	and.pred  	%p134, %p132, %p133;
	selp.u32 	%r405, 1, 0, %p134;
	add.s32 	%r406, %r402, %r405;
	ld.global.u32 	%r407, [%rd48+24];
	setp.ne.s32 	%p135, %r407, %r1;
	setp.ne.s32 	%p136, %r407, %r45;
	and.pred  	%p137, %p135, %p136;
	setp.ne.s32 	%p138, %r407, %r46;
	and.pred  	%p139, %p137, %p138;
	selp.u32 	%r409, 1, 0, %p139;
	add.s32 	%r410, %r406, %r409;
	ld.global.u32 	%r411, [%rd48+28];
	setp.ne.s32 	%p140, %r411, %r1;
	setp.ne.s32 	%p141, %r411, %r45;
	and.pred  	%p142, %p140, %p141;
	setp.ne.s32 	%p143, %r411, %r46;
	and.pred  	%p144, %p142, %p143;
	selp.u32 	%r413, 1, 0, %p144;
	add.s32 	%r1181, %r410, %r413;
	add.s32 	%r1161, %r1161, 8;
$L__BB0_36:
	and.b32  	%r66, %r52, 7;
	setp.eq.s32 	%p145, %r66, 0;
	@%p145 bra 	$L__BB0_43;
	and.b32  	%r67, %r52, 3;
	setp.lt.u32 	%p146, %r66, 4;
	@%p146 bra 	$L__BB0_39;
	mul.wide.s32 	%rd49, %r1161, 4;
	add.s64 	%rd50, %rd1, %rd49;
	ld.global.u32 	%r415, [%rd50];
	setp.ne.s32 	%p147, %r415, %r1;
	setp.ne.s32 	%p148, %r415, %r45;
	and.pred  	%p149, %p147, %p148;
	setp.ne.s32 	%p150, %r415, %r46;
	and.pred  	%p151, %p149, %p150;
	selp.u32 	%r417, 1, 0, %p151;
	add.s32 	%r418, %r1181, %r417;
	ld.global.u32 	%r419, [%rd50+4];
	setp.ne.s32 	%p152, %r419, %r1;
	setp.ne.s32 	%p153, %r419, %r45;
	and.pred  	%p154, %p152, %p153;
	setp.ne.s32 	%p155, %r419, %r46;
	and.pred  	%p156, %p154, %p155;
	selp.u32 	%r421, 1, 0, %p156;
	add.s32 	%r422, %r418, %r421;
	ld.global.u32 	%r423, [%rd50+8];
	setp.ne.s32 	%p157, %r423, %r1;
	setp.ne.s32 	%p158, %r423, %r45;
	and.pred  	%p159, %p157, %p158;
	setp.ne.s32 	%p160, %r423, %r46;
	and.pred  	%p161, %p159, %p160;
	selp.u32 	%r425, 1, 0, %p161;
	add.s32 	%r426, %r422, %r425;
	ld.global.u32 	%r427, [%rd50+12];
	setp.ne.s32 	%p162, %r427, %r1;
	setp.ne.s32 	%p163, %r427, %r45;
	and.pred  	%p164, %p162, %p163;
	setp.ne.s32 	%p165, %r427, %r46;
	and.pred  	%p166, %p164, %p165;
	selp.u32 	%r429, 1, 0, %p166;
	add.s32 	%r1181, %r426, %r429;
	add.s32 	%r1161, %r1161, 4;
$L__BB0_39:
	setp.eq.s32 	%p167, %r67, 0;
	@%p167 bra 	$L__BB0_43;
	mul.wide.s32 	%rd51, %r1161, 4;
	add.s64 	%rd8, %rd1, %rd51;
	ld.global.u32 	%r430, [%rd8];
	setp.ne.s32 	%p168, %r430, %r1;
	setp.ne.s32 	%p169, %r430, %r45;
	and.pred  	%p170, %p168, %p169;
	setp.ne.s32 	%p171, %r430, %r46;
	and.pred  	%p172, %p170, %p171;
	selp.u32 	%r432, 1, 0, %p172;
	add.s32 	%r1181, %r1181, %r432;
	setp.eq.s32 	%p173, %r67, 1;
	@%p173 bra 	$L__BB0_43;
	ld.global.u32 	%r433, [%rd8+4];
	setp.ne.s32 	%p174, %r433, %r1;
	setp.ne.s32 	%p175, %r433, %r45;
	and.pred  	%p176, %p174, %p175;
	setp.ne.s32 	%p177, %r433, %r46;
	and.pred  	%p178, %p176, %p177;
	selp.u32 	%r435, 1, 0, %p178;
	add.s32 	%r1181, %r1181, %r435;
	setp.eq.s32 	%p179, %r67, 2;
	@%p179 bra 	$L__BB0_43;
	ld.global.u32 	%r436, [%rd8+8];
	setp.ne.s32 	%p180, %r436, %r1;
	setp.ne.s32 	%p181, %r436, %r45;
	and.pred  	%p182, %p180, %p181;
	setp.ne.s32 	%p183, %r436, %r46;
	and.pred  	%p184, %p182, %p183;
	selp.u32 	%r438, 1, 0, %p184;
	add.s32 	%r1181, %r1181, %r438;
$L__BB0_43:
	mul.wide.s32 	%rd52, %r45, 4;
	add.s64 	%rd53, %rd3, %rd52;
	ld.global.u32 	%r77, [%rd53];
	ld.global.u32 	%r78, [%rd53+-4];
	setp.le.s32 	%p185, %r77, %r78;
	@%p185 bra 	$L__BB0_57;
	add.s32 	%r1173, %r78, 1;
	add.s32 	%r80, %r77, 1;
	setp.ge.s32 	%p186, %r1173, %r80;
	@%p186 bra 	$L__BB0_57;
	add.s32 	%r440, %r78, 2;
	max.s32 	%r441, %r80, %r440;
	not.b32 	%r81, %r78;
	add.s32 	%r82, %r441, %r81;
	sub.s32 	%r442, %r441, %r78;
	add.s32 	%r443, %r442, -2;
	setp.lt.u32 	%p187, %r443, 15;
	@%p187 bra 	$L__BB0_47;
$L__BB0_46:
	.pragma "nounroll";
	mul.wide.s32 	%rd54, %r1173, 4;
	add.s64 	%rd55, %rd1, %rd54;
	ld.global.u32 	%r444, [%rd55];
	setp.ne.s32 	%p188, %r444, %r1;
	setp.ne.s32 	%p189, %r444, %r45;
	and.pred  	%p190, %p188, %p189;
	setp.ne.s32 	%p191, %r444, %r46;
	and.pred  	%p192, %p190, %p191;
	selp.u32 	%r446, 1, 0, %p192;
	add.s32 	%r447, %r1181, %r446;
	ld.global.u32 	%r448, [%rd55+4];
	setp.ne.s32 	%p193, %r448, %r1;
	setp.ne.s32 	%p194, %r448, %r45;
	and.pred  	%p195, %p193, %p194;
	setp.ne.s32 	%p196, %r448, %r46;
	and.pred  	%p197, %p195, %p196;
	selp.u32 	%r450, 1, 0, %p197;
	add.s32 	%r451, %r447, %r450;
	ld.global.u32 	%r452, [%rd55+8];
	setp.ne.s32 	%p198, %r452, %r1;
	setp.ne.s32 	%p199, %r452, %r45;
	and.pred  	%p200, %p198, %p199;
	setp.ne.s32 	%p201, %r452, %r46;
	and.pred  	%p202, %p200, %p201;
	selp.u32 	%r454, 1, 0, %p202;
	add.s32 	%r455, %r451, %r454;
	ld.global.u32 	%r456, [%rd55+12];
	setp.ne.s32 	%p203, %r456, %r1;
	setp.ne.s32 	%p204, %r456, %r45;
	and.pred  	%p205, %p203, %p204;
	setp.ne.s32 	%p206, %r456, %r46;
	and.pred  	%p207, %p205, %p206;
	selp.u32 	%r458, 1, 0, %p207;
	add.s32 	%r459, %r455, %r458;
	ld.global.u32 	%r460, [%rd55+16];
	setp.ne.s32 	%p208, %r460, %r1;
	setp.ne.s32 	%p209, %r460, %r45;
	and.pred  	%p210, %p208, %p209;
	setp.ne.s32 	%p211, %r460, %r46;
	and.pred  	%p212, %p210, %p211;
	selp.u32 	%r462, 1, 0, %p212;
	add.s32 	%r463, %r459, %r462;
	ld.global.u32 	%r464, [%rd55+20];
	setp.ne.s32 	%p213, %r464, %r1;
	setp.ne.s32 	%p214, %r464, %r45;
	and.pred  	%p215, %p213, %p214;
	setp.ne.s32 	%p216, %r464, %r46;
	and.pred  	%p217, %p215, %p216;
	selp.u32 	%r466, 1, 0, %p217;
	add.s32 	%r467, %r463, %r466;
	ld.global.u32 	%r468, [%rd55+24];
	setp.ne.s32 	%p218, %r468, %r1;
	setp.ne.s32 	%p219, %r468, %r45;
	and.pred  	%p220, %p218, %p219;
	setp.ne.s32 	%p221, %r468, %r46;
	and.pred  	%p222, %p220, %p221;
	selp.u32 	%r470, 1, 0, %p222;
	add.s32 	%r471, %r467, %r470;
	ld.global.u32 	%r472, [%rd55+28];
	setp.ne.s32 	%p223, %r472, %r1;
	setp.ne.s32 	%p224, %r472, %r45;
	and.pred  	%p225, %p223, %p224;
	setp.ne.s32 	%p226, %r472, %r46;
	and.pred  	%p227, %p225, %p226;
	selp.u32 	%r474, 1, 0, %p227;
	add.s32 	%r475, %r471, %r474;
	ld.global.u32 	%r476, [%rd55+32];
	setp.ne.s32 	%p228, %r476, %r1;
	setp.ne.s32 	%p229, %r476, %r45;
	and.pred  	%p230, %p228, %p229;
	setp.ne.s32 	%p231, %r476, %r46;
	and.pred  	%p232, %p230, %p231;
	selp.u32 	%r478, 1, 0, %p232;
	add.s32 	%r479, %r475, %r478;
	ld.global.u32 	%r480, [%rd55+36];
	setp.ne.s32 	%p233, %r480, %r1;
	setp.ne.s32 	%p234, %r480, %r45;
	and.pred  	%p235, %p233, %p234;
	setp.ne.s32 	%p236, %r480, %r46;
	and.pred  	%p237, %p235, %p236;
	selp.u32 	%r482, 1, 0, %p237;
	add.s32 	%r483, %r479, %r482;
	ld.global.u32 	%r484, [%rd55+40];
	setp.ne.s32 	%p238, %r484, %r1;
	setp.ne.s32 	%p239, %r484, %r45;
	and.pred  	%p240, %p238, %p239;
	setp.ne.s32 	%p241, %r484, %r46;
	and.pred  	%p242, %p240, %p241;
	selp.u32 	%r486, 1, 0, %p242;
	add.s32 	%r487, %r483, %r486;
	ld.global.u32 	%r488, [%rd55+44];
	setp.ne.s32 	%p243, %r488, %r1;
	setp.ne.s32 	%p244, %r488, %r45;
	and.pred  	%p245, %p243, %p244;
	setp.ne.s32 	%p246, %r488, %r46;
	and.pred  	%p247, %p245, %p246;
	selp.u32 	%r490, 1, 0, %p247;
	add.s32 	%r491, %r487, %r490;
	ld.global.u32 	%r492, [%rd55+48];
	setp.ne.s32 	%p248, %r492, %r1;
	setp.ne.s32 	%p249, %r492, %r45;
	and.pred  	%p250, %p248, %p249;
	setp.ne.s32 	%p251, %r492, %r46;
	and.pred  	%p252, %p250, %p251;
	selp.u32 	%r494, 1, 0, %p252;
	add.s32 	%r495, %r491, %r494;
	ld.global.u32 	%r496, [%rd55+52];
	setp.ne.s32 	%p253, %r496, %r1;
	setp.ne.s32 	%p254, %r496, %r45;
	and.pred  	%p255, %p253, %p254;
	setp.ne.s32 	%p256, %r496, %r46;
	and.pred  	%p257, %p255, %p256;
	selp.u32 	%r498, 1, 0, %p257;
	add.s32 	%r499, %r495, %r498;
	ld.global.u32 	%r500, [%rd55+56];
	setp.ne.s32 	%p258, %r500, %r1;
	setp.ne.s32 	%p259, %r500, %r45;
	and.pred  	%p260, %p258, %p259;
	setp.ne.s32 	%p261, %r500, %r46;
	and.pred  	%p262, %p260, %p261;
	selp.u32 	%r502, 1, 0, %p262;
	add.s32 	%r503, %r499, %r502;
	ld.global.u32 	%r504, [%rd55+60];
	setp.ne.s32 	%p263, %r504, %r1;
	setp.ne.s32 	%p264, %r504, %r45;
	and.pred  	%p265, %p263, %p264;
	setp.ne.s32 	%p266, %r504, %r46;
	and.pred  	%p267, %p265, %p266;
	selp.u32 	%r506, 1, 0, %p267;
	add.s32 	%r1181, %r503, %r506;
	add.s32 	%r1173, %r1173, 16;
	add.s32 	%r507, %r1173, %r81;
	and.b32  	%r508, %r82, -16;
	setp.ne.s32 	%p268, %r507, %r508;
	@%p268 bra 	$L__BB0_46;
$L__BB0_47:
	and.b32  	%r90, %r82, 15;
	setp.eq.s32 	%p269, %r90, 0;
	@%p269 bra 	$L__BB0_57;
	setp.lt.u32 	%p270, %r90, 8;
	@%p270 bra 	$L__BB0_50;
	mul.wide.s32 	%rd56, %r1173, 4;
	add.s64 	%rd57, %rd1, %rd56;
	ld.global.u32 	%r510, [%rd57];
	setp.ne.s32 	%p271, %r510, %r1;
	setp.ne.s32 	%p272, %r510, %r45;
	and.pred  	%p273, %p271, %p272;
	setp.ne.s32 	%p274, %r510, %r46;
	and.pred  	%p275, %p273, %p274;
	selp.u32 	%r512, 1, 0, %p275;
	add.s32 	%r513, %r1181, %r512;
	ld.global.u32 	%r514, [%rd57+4];
	setp.ne.s32 	%p276, %r514, %r1;
	setp.ne.s32 	%p277, %r514, %r45;
	and.pred  	%p278, %p276, %p277;
	setp.ne.s32 	%p279, %r514, %r46;
	and.pred  	%p280, %p278, %p279;
	selp.u32 	%r516, 1, 0, %p280;
	add.s32 	%r517, %r513, %r516;
	ld.global.u32 	%r518, [%rd57+8];
	setp.ne.s32 	%p281, %r518, %r1;
	setp.ne.s32 	%p282, %r518, %r45;
	and.pred  	%p283, %p281, %p282;
	setp.ne.s32 	%p284, %r518, %r46;
	and.pred  	%p285, %p283, %p284;
	selp.u32 	%r520, 1, 0, %p285;
	add.s32 	%r521, %r517, %r520;
	ld.global.u32 	%r522, [%rd57+12];
	setp.ne.s32 	%p286, %r522, %r1;
	setp.ne.s32 	%p287, %r522, %r45;
	and.pred  	%p288, %p286, %p287;
	setp.ne.s32 	%p289, %r522, %r46;
	and.pred  	%p290, %p288, %p289;
	selp.u32 	%r524, 1, 0, %p290;
	add.s32 	%r525, %r521, %r524;
	ld.global.u32 	%r526, [%rd57+16];
	setp.ne.s32 	%p291, %r526, %r1;
	setp.ne.s32 	%p292, %r526, %r45;
	and.pred  	%p293, %p291, %p292;
	setp.ne.s32 	%p294, %r526, %r46;
	and.pred  	%p295, %p293, %p294;
	selp.u32 	%r528, 1, 0, %p295;
	add.s32 	%r529, %r525, %r528;
	ld.global.u32 	%r530, [%rd57+20];
	setp.ne.s32 	%p296, %r530, %r1;
	setp.ne.s32 	%p297, %r530, %r45;
	and.pred  	%p298, %p296, %p297;
	setp.ne.s32 	%p299, %r530, %r46;
	and.pred  	%p300, %p298, %p299;
	selp.u32 	%r532, 1, 0, %p300;
	add.s32 	%r533, %r529, %r532;
	ld.global.u32 	%r534, [%rd57+24];
	setp.ne.s32 	%p301, %r534, %r1;
	setp.ne.s32 	%p302, %r534, %r45;
	and.pred  	%p303, %p301, %p302;
	setp.ne.s32 	%p304, %r534, %r46;
	and.pred  	%p305, %p303, %p304;
	selp.u32 	%r536, 1, 0, %p305;
	add.s32 	%r537, %r533, %r536;
	ld.global.u32 	%r538, [%rd57+28];
	setp.ne.s32 	%p306, %r538, %r1;
	setp.ne.s32 	%p307, %r538, %r45;
	and.pred  	%p308, %p306, %p307;
	setp.ne.s32 	%p309, %r538, %r46;
	and.pred  	%p310, %p308, %p309;
	selp.u32 	%r540, 1, 0, %p310;
	add.s32 	%r1181, %r537, %r540;
	add.s32 	%r1173, %r1173, 8;
$L__BB0_50:
	and.b32  	%r96, %r82, 7;
	setp.eq.s32 	%p311, %r96, 0;
	@%p311 bra 	$L__BB0_57;
	and.b32  	%r97, %r82, 3;
	setp.lt.u32 	%p312, %r96, 4;
	@%p312 bra 	$L__BB0_53;
	mul.wide.s32 	%rd58, %r1173, 4;
	add.s64 	%rd59, %rd1, %rd58;
	ld.global.u32 	%r542, [%rd59];
	setp.ne.s32 	%p313, %r542, %r1;
	setp.ne.s32 	%p314, %r542, %r45;
	and.pred  	%p315, %p313, %p314;
	setp.ne.s32 	%p316, %r542, %r46;
	and.pred  	%p317, %p315, %p316;
	selp.u32 	%r544, 1, 0, %p317;
	add.s32 	%r545, %r1181, %r544;
	ld.global.u32 	%r546, [%rd59+4];
	setp.ne.s32 	%p318, %r546, %r1;
	setp.ne.s32 	%p319, %r546, %r45;
	and.pred  	%p320, %p318, %p319;
	setp.ne.s32 	%p321, %r546, %r46;
	and.pred  	%p322, %p320, %p321;
	selp.u32 	%r548, 1, 0, %p322;
	add.s32 	%r549, %r545, %r548;
	ld.global.u32 	%r550, [%rd59+8];
	setp.ne.s32 	%p323, %r550, %r1;
	setp.ne.s32 	%p324, %r550, %r45;
	and.pred  	%p325, %p323, %p324;
	setp.ne.s32 	%p326, %r550, %r46;
	and.pred  	%p327, %p325, %p326;
	selp.u32 	%r552, 1, 0, %p327;
	add.s32 	%r553, %r549, %r552;
	ld.global.u32 	%r554, [%rd59+12];
	setp.ne.s32 	%p328, %r554, %r1;
	setp.ne.s32 	%p329, %r554, %r45;
	and.pred  	%p330, %p328, %p329;
	setp.ne.s32 	%p331, %r554, %r46;
	and.pred  	%p332, %p330, %p331;
	selp.u32 	%r556, 1, 0, %p332;
	add.s32 	%r1181, %r553, %r556;
	add.s32 	%r1173, %r1173, 4;
$L__BB0_53:
	setp.eq.s32 	%p333, %r97, 0;
	@%p333 bra 	$L__BB0_57;
	mul.wide.s32 	%rd60, %r1173, 4;
	add.s64 	%rd9, %rd1, %rd60;
	ld.global.u32 	%r557, [%rd9];
	setp.ne.s32 	%p334, %r557, %r1;
	setp.ne.s32 	%p335, %r557, %r45;
	and.pred  	%p336, %p334, %p335;
	setp.ne.s32 	%p337, %r557, %r46;
	and.pred  	%p338, %p336, %p337;
	selp.u32 	%r559, 1, 0, %p338;
	add.s32 	%r1181, %r1181, %r559;
	setp.eq.s32 	%p339, %r97, 1;
	@%p339 bra 	$L__BB0_57;
	ld.global.u32 	%r560, [%rd9+4];
	setp.ne.s32 	%p340, %r560, %r1;
	setp.ne.s32 	%p341, %r560, %r45;
	and.pred  	%p342, %p340, %p341;
	setp.ne.s32 	%p343, %r560, %r46;
	and.pred  	%p344, %p342, %p343;
	selp.u32 	%r562, 1, 0, %p344;
	add.s32 	%r1181, %r1181, %r562;
	setp.eq.s32 	%p345, %r97, 2;
	@%p345 bra 	$L__BB0_57;
	ld.global.u32 	%r563, [%rd9+8];
	setp.ne.s32 	%p346, %r563, %r1;
	setp.ne.s32 	%p347, %r563, %r45;
	and.pred  	%p348, %p346, %p347;
	setp.ne.s32 	%p349, %r563, %r46;
	and.pred  	%p350, %p348, %p349;
	selp.u32 	%r565, 1, 0, %p350;
	add.s32 	%r1181, %r1181, %r565;
$L__BB0_57:
	mul.wide.s32 	%rd61, %r46, 4;
	add.s64 	%rd62, %rd3, %rd61;
	ld.global.u32 	%r107, [%rd62];
	ld.global.u32 	%r108, [%rd62+-4];
	setp.le.s32 	%p351, %r107, %r108;
	@%p351 bra 	$L__BB0_71;
	add.s32 	%r1185, %r108, 1;
	add.s32 	%r110, %r107, 1;
	setp.ge.s32 	%p352, %r1185, %r110;
	@%p352 bra 	$L__BB0_71;
	add.s32 	%r567, %r108, 2;
	max.s32 	%r568, %r110, %r567;
	not.b32 	%r111, %r108;
	add.s32 	%r112, %r568, %r111;
	sub.s32 	%r569, %r568, %r108;
	add.s32 	%r570, %r569, -2;
	setp.lt.u32 	%p353, %r570, 15;
	@%p353 bra 	$L__BB0_61;
$L__BB0_60:
	.pragma "nounroll";
	mul.wide.s32 	%rd63, %r1185, 4;
	add.s64 	%rd64, %rd1, %rd63;
	ld.global.u32 	%r571, [%rd64];
	setp.ne.s32 	%p354, %r571, %r1;
	setp.ne.s32 	%p355, %r571, %r45;
	and.pred  	%p356, %p354, %p355;
	setp.ne.s32 	%p357, %r571, %r46;
	and.pred  	%p358, %p356, %p357;
	selp.u32 	%r573, 1, 0, %p358;
	add.s32 	%r574, %r1181, %r573;
	ld.global.u32 	%r575, [%rd64+4];
	setp.ne.s32 	%p359, %r575, %r1;
	setp.ne.s32 	%p360, %r575, %r45;
	and.pred  	%p361, %p359, %p360;
	setp.ne.s32 	%p362, %r575, %r46;
	and.pred  	%p363, %p361, %p362;
	selp.u32 	%r577, 1, 0, %p363;
	add.s32 	%r578, %r574, %r577;
	ld.global.u32 	%r579, [%rd64+8];
	setp.ne.s32 	%p364, %r579, %r1;
	setp.ne.s32 	%p365, %r579, %r45;
	and.pred  	%p366, %p364, %p365;
	setp.ne.s32 	%p367, %r579, %r46;
	and.pred  	%p368, %p366, %p367;
	selp.u32 	%r581, 1, 0, %p368;
	add.s32 	%r582, %r578, %r581;
	ld.global.u32 	%r583, [%rd64+12];
	setp.ne.s32 	%p369, %r583, %r1;
	setp.ne.s32 	%p370, %r583, %r45;
	and.pred  	%p371, %p369, %p370;
	setp.ne.s32 	%p372, %r583, %r46;
	and.pred  	%p373, %p371, %p372;
	selp.u32 	%r585, 1, 0, %p373;
	add.s32 	%r586, %r582, %r585;
	ld.global.u32 	%r587, [%rd64+16];
	setp.ne.s32 	%p374, %r587, %r1;
	setp.ne.s32 	%p375, %r587, %r45;
	and.pred  	%p376, %p374, %p375;
	setp.ne.s32 	%p377, %r587, %r46;
	and.pred  	%p378, %p376, %p377;
	selp.u32 	%r589, 1, 0, %p378;
	add.s32 	%r590, %r586, %r589;
	ld.global.u32 	%r591, [%rd64+20];
	setp.ne.s32 	%p379, %r591, %r1;
	setp.ne.s32 	%p380, %r591, %r45;
	and.pred  	%p381, %p379, %p380;
	setp.ne.s32 	%p382, %r591, %r46;
	and.pred  	%p383, %p381, %p382;
	selp.u32 	%r593, 1, 0, %p383;
	add.s32 	%r594, %r590, %r593;
	ld.global.u32 	%r595, [%rd64+24];
	setp.ne.s32 	%p384, %r595, %r1;
	setp.ne.s32 	%p385, %r595, %r45;
	and.pred  	%p386, %p384, %p385;
	setp.ne.s32 	%p387, %r595, %r46;
	and.pred  	%p388, %p386, %p387;
	selp.u32 	%r597, 1, 0, %p388;
	add.s32 	%r598, %r594, %r597;
	ld.global.u32 	%r599, [%rd64+28];
	setp.ne.s32 	%p389, %r599, %r1;
	setp.ne.s32 	%p390, %r599, %r45;
	and.pred  	%p391, %p389, %p390;
	setp.ne.s32 	%p392, %r599, %r46;
	and.pred  	%p393, %p391, %p392;
	selp.u32 	%r601, 1, 0, %p393;
	add.s32 	%r602, %r598, %r601;
	ld.global.u32 	%r603, [%rd64+32];
	setp.ne.s32 	%p394, %r603, %r1;
	setp.ne.s32 	%p395, %r603, %r45;
	and.pred  	%p396, %p394, %p395;
	setp.ne.s32 	%p397, %r603, %r46;
	and.pred  	%p398, %p396, %p397;
	selp.u32 	%r605, 1, 0, %p398;
	add.s32 	%r606, %r602, %r605;
	ld.global.u32 	%r607, [%rd64+36];
	setp.ne.s32 	%p399, %r607, %r1;
	setp.ne.s32 	%p400, %r607, %r45;
	and.pred  	%p401, %p399, %p400;
	setp.ne.s32 	%p402, %r607, %r46;
	and.pred  	%p403, %p401, %p402;
	selp.u32 	%r609, 1, 0, %p403;
	add.s32 	%r610, %r606, %r609;
	ld.global.u32 	%r611, [%rd64+40];
	setp.ne.s32 	%p404, %r611, %r1;
	setp.ne.s32 	%p405, %r611, %r45;
	and.pred  	%p406, %p404, %p405;
	setp.ne.s32 	%p407, %r611, %r46;
	and.pred  	%p408, %p406, %p407;
	selp.u32 	%r613, 1, 0, %p408;
	add.s32 	%r614, %r610, %r613;
	ld.global.u32 	%r615, [%rd64+44];
	setp.ne.s32 	%p409, %r615, %r1;
	setp.ne.s32 	%p410, %r615, %r45;
	and.pred  	%p411, %p409, %p410;
	setp.ne.s32 	%p412, %r615, %r46;
	and.pred  	%p413, %p411, %p412;
	selp.u32 	%r617, 1, 0, %p413;
	add.s32 	%r618, %r614, %r617;
	ld.global.u32 	%r619, [%rd64+48];
	setp.ne.s32 	%p414, %r619, %r1;
	setp.ne.s32 	%p415, %r619, %r45;
	and.pred  	%p416, %p414, %p415;
	setp.ne.s32 	%p417, %r619, %r46;
	and.pred  	%p418, %p416, %p417;
	selp.u32 	%r621, 1, 0, %p418;
	add.s32 	%r622, %r618, %r621;
	ld.global.u32 	%r623, [%rd64+52];
	setp.ne.s32 	%p419, %r623, %r1;
	setp.ne.s32 	%p420, %r623, %r45;
	and.pred  	%p421, %p419, %p420;
	setp.ne.s32 	%p422, %r623, %r46;
	and.pred  	%p423, %p421, %p422;
	selp.u32 	%r625, 1, 0, %p423;
	add.s32 	%r626, %r622, %r625;
	ld.global.u32 	%r627, [%rd64+56];
	setp.ne.s32 	%p424, %r627, %r1;
	setp.ne.s32 	%p425, %r627, %r45;
	and.pred  	%p426, %p424, %p425;
	setp.ne.s32 	%p427, %r627, %r46;
	and.pred  	%p428, %p426, %p427;
	selp.u32 	%r629, 1, 0, %p428;
	add.s32 	%r630, %r626, %r629;
	ld.global.u32 	%r631, [%rd64+60];
	setp.ne.s32 	%p429, %r631, %r1;
	setp.ne.s32 	%p430, %r631, %r45;
	and.pred  	%p431, %p429, %p430;
	setp.ne.s32 	%p432, %r631, %r46;
	and.pred  	%p433, %p431, %p432;
	selp.u32 	%r633, 1, 0, %p433;
	add.s32 	%r1181, %r630, %r633;
	add.s32 	%r1185, %r1185, 16;
	add.s32 	%r634, %r1185, %r111;
	and.b32  	%r635, %r112, -16;
	setp.ne.s32 	%p434, %r634, %r635;
	@%p434 bra 	$L__BB0_60;
$L__BB0_61:
	and.b32  	%r120, %r112, 15;
	setp.eq.s32 	%p435, %r120, 0;
	@%p435 bra 	$L__BB0_71;
	setp.lt.u32 	%p436, %r120, 8;
	@%p436 bra 	$L__BB0_64;
	mul.wide.s32 	%rd65, %r1185, 4;
	add.s64 	%rd66, %rd1, %rd65;
	ld.global.u32 	%r637, [%rd66];
	setp.ne.s32 	%p437, %r637, %r1;
	setp.ne.s32 	%p438, %r637, %r45;
	and.pred  	%p439, %p437, %p438;
	setp.ne.s32 	%p440, %r637, %r46;
	and.pred  	%p441, %p439, %p440;
	selp.u32 	%r639, 1, 0, %p441;
	add.s32 	%r640, %r1181, %r639;
	ld.global.u32 	%r641, [%rd66+4];
	setp.ne.s32 	%p442, %r641, %r1;
	setp.ne.s32 	%p443, %r641, %r45;
	and.pred  	%p444, %p442, %p443;
	setp.ne.s32 	%p445, %r641, %r46;
	and.pred  	%p446, %p444, %p445;
	selp.u32 	%r643, 1, 0, %p446;
	add.s32 	%r644, %r640, %r643;
	ld.global.u32 	%r645, [%rd66+8];
	setp.ne.s32 	%p447, %r645, %r1;
	setp.ne.s32 	%p448, %r645, %r45;
	and.pred  	%p449, %p447, %p448;
	setp.ne.s32 	%p450, %r645, %r46;
	and.pred  	%p451, %p449, %p450;
	selp.u32 	%r647, 1, 0, %p451;
	add.s32 	%r648, %r644, %r647;
	ld.global.u32 	%r649, [%rd66+12];
	setp.ne.s32 	%p452, %r649, %r1;
	setp.ne.s32 	%p453, %r649, %r45;
	and.pred  	%p454, %p452, %p453;
	setp.ne.s32 	%p455, %r649, %r46;
	and.pred  	%p456, %p454, %p455;
	selp.u32 	%r651, 1, 0, %p456;
	add.s32 	%r652, %r648, %r651;
	ld.global.u32 	%r653, [%rd66+16];
	setp.ne.s32 	%p457, %r653, %r1;
	setp.ne.s32 	%p458, %r653, %r45;
	and.pred  	%p459, %p457, %p458;
	setp.ne.s32 	%p460, %r653, %r46;
	and.pred  	%p461, %p459, %p460;
	selp.u32 	%r655, 1, 0, %p461;
	add.s32 	%r656, %r652, %r655;
	ld.global.u32 	%r657, [%rd66+20];
	setp.ne.s32 	%p462, %r657, %r1;
	setp.ne.s32 	%p463, %r657, %r45;
	and.pred  	%p464, %p462, %p463;
	setp.ne.s32 	%p465, %r657, %r46;
	and.pred  	%p466, %p464, %p465;
	selp.u32 	%r659, 1, 0, %p466;
	add.s32 	%r660, %r656, %r659;
	ld.global.u32 	%r661, [%rd66+24];
	setp.ne.s32 	%p467, %r661, %r1;
	setp.ne.s32 	%p468, %r661, %r45;
	and.pred  	%p469, %p467, %p468;
	setp.ne.s32 	%p470, %r661, %r46;
	and.pred  	%p471, %p469, %p470;
	selp.u32 	%r663, 1, 0, %p471;
	add.s32 	%r664, %r660, %r663;
	ld.global.u32 	%r665, [%rd66+28];
	setp.ne.s32 	%p472, %r665, %r1;
	setp.ne.s32 	%p473, %r665, %r45;
	and.pred  	%p474, %p472, %p473;
	setp.ne.s32 	%p475, %r665, %r46;
	and.pred  	%p476, %p474, %p475;
	selp.u32 	%r667, 1, 0, %p476;
	add.s32 	%r1181, %r664, %r667;
	add.s32 	%r1185, %r1185, 8;
$L__BB0_64:
	and.b32  	%r126, %r112, 7;
	setp.eq.s32 	%p477, %r126, 0;
	@%p477 bra 	$L__BB0_71;
	and.b32  	%r127, %r112, 3;
	setp.lt.u32 	%p478, %r126, 4;
	@%p478 bra 	$L__BB0_67;
	mul.wide.s32 	%rd67, %r1185, 4;
	add.s64 	%rd68, %rd1, %rd67;
	ld.global.u32 	%r669, [%rd68];
	setp.ne.s32 	%p479, %r669, %r1;
	setp.ne.s32 	%p480, %r669, %r45;
	and.pred  	%p481, %p479, %p480;
	setp.ne.s32 	%p482, %r669, %r46;
	and.pred  	%p483, %p481, %p482;
	selp.u32 	%r671, 1, 0, %p483;
	add.s32 	%r672, %r1181, %r671;
	ld.global.u32 	%r673, [%rd68+4];
	setp.ne.s32 	%p484, %r673, %r1;
	setp.ne.s32 	%p485, %r673, %r45;
	and.pred  	%p486, %p484, %p485;
	setp.ne.s32 	%p487, %r673, %r46;
	and.pred  	%p488, %p486, %p487;
	selp.u32 	%r675, 1, 0, %p488;
	add.s32 	%r676, %r672, %r675;
	ld.global.u32 	%r677, [%rd68+8];
	setp.ne.s32 	%p489, %r677, %r1;
	setp.ne.s32 	%p490, %r677, %r45;
	and.pred  	%p491, %p489, %p490;
	setp.ne.s32 	%p492, %r677, %r46;
	and.pred  	%p493, %p491, %p492;
	selp.u32 	%r679, 1, 0, %p493;
	add.s32 	%r680, %r676, %r679;
	ld.global.u32 	%r681, [%rd68+12];
	setp.ne.s32 	%p494, %r681, %r1;
	setp.ne.s32 	%p495, %r681, %r45;
	and.pred  	%p496, %p494, %p495;
	setp.ne.s32 	%p497, %r681, %r46;
	and.pred  	%p498, %p496, %p497;
	selp.u32 	%r683, 1, 0, %p498;
	add.s32 	%r1181, %r680, %r683;
	add.s32 	%r1185, %r1185, 4;
$L__BB0_67:
	setp.eq.s32 	%p499, %r127, 0;
	@%p499 bra 	$L__BB0_71;
	mul.wide.s32 	%rd69, %r1185, 4;
	add.s64 	%rd10, %rd1, %rd69;
	ld.global.u32 	%r684, [%rd10];
	setp.ne.s32 	%p500, %r684, %r1;
	setp.ne.s32 	%p501, %r684, %r45;
	and.pred  	%p502, %p500, %p501;
	setp.ne.s32 	%p503, %r684, %r46;
	and.pred  	%p504, %p502, %p503;
	selp.u32 	%r686, 1, 0, %p504;
	add.s32 	%r1181, %r1181, %r686;
	setp.eq.s32 	%p505, %r127, 1;
	@%p505 bra 	$L__BB0_71;
	ld.global.u32 	%r687, [%rd10+4];
	setp.ne.s32 	%p506, %r687, %r1;
	setp.ne.s32 	%p507, %r687, %r45;
	and.pred  	%p508, %p506, %p507;
	setp.ne.s32 	%p509, %r687, %r46;
	and.pred  	%p510, %p508, %p509;
	selp.u32 	%r689, 1, 0, %p510;
	add.s32 	%r1181, %r1181, %r689;
	setp.eq.s32 	%p511, %r127, 2;
	@%p511 bra 	$L__BB0_71;
	ld.global.u32 	%r690, [%rd10+8];
	setp.ne.s32 	%p512, %r690, %r1;
	setp.ne.s32 	%p513, %r690, %r45;
	and.pred  	%p514, %p512, %p513;
	setp.ne.s32 	%p515, %r690, %r46;
	and.pred  	%p516, %p514, %p515;
	selp.u32 	%r692, 1, 0, %p516;
	add.s32 	%r1181, %r1181, %r692;
$L__BB0_71:
	mul.wide.s32 	%rd70, %r1239, 4;
	add.s64 	%rd71, %rd40, %rd70;
	st.u32 	[%rd71], %r1181;
	st.u32 	[%rd71+4], %r1181;
	add.s32 	%r1239, %r1239, 2;
	shl.b32 	%r693, %r1181, 1;
	add.s32 	%r1240, %r693, %r1240;
	add.s32 	%r1155, %r1155, 1;
	setp.ne.s32 	%p517, %r1155, %r1138;
	@%p517 bra 	$L__BB0_28;
	add.s32 	%r694, %r1138, -2;
	setp.eq.s32 	%p518, %r1150, %r694;
	mov.u32 	%r1150, %r39;
	@%p518 bra 	$L__BB0_73;
	bra.uni 	$L__BB0_27;
$L__BB0_73:
	setp.lt.s32 	%p519, %r1138, 1;
	@%p519 bra 	$L__BB0_124;
	mov.b32 	%r1194, 0;
$L__BB0_75:
	mul.wide.u32 	%rd72, %r1194, 4;
	add.s64 	%rd73, %rd25, %rd72;
	ld.u32 	%r143, [%rd73];
	mul.wide.s32 	%rd74, %r143, 4;
	add.s64 	%rd11, %rd3, %rd74;
	ld.global.u32 	%r144, [%rd11];
	ld.global.u32 	%r1197, [%rd11+-4];
	sub.s32 	%r146, %r144, %r1197;
	setp.lt.s32 	%p520, %r146, 1;
	@%p520 bra 	$L__BB0_123;
	add.s32 	%r1198, %r1197, 1;
	add.s32 	%r696, %r144, 1;
	setp.ge.s32 	%p521, %r1198, %r696;
	@%p521 bra 	$L__BB0_123;
	add.s32 	%r148, %r146, 1;
$L__BB0_78:
	mul.wide.s32 	%rd75, %r1198, 4;
	add.s64 	%rd76, %rd1, %rd75;
	ld.global.u32 	%r153, [%rd76];
	ld.global.u32 	%r154, [%rd4];
	ld.global.u32 	%r1202, [%rd4+-4];
	setp.le.s32 	%p522, %r154, %r1202;
	mov.b32 	%r1226, 0;
	@%p522 bra 	$L__BB0_94;
	add.s32 	%r1209, %r1202, 1;
	add.s32 	%r157, %r154, 1;
	setp.ge.s32 	%p523, %r1209, %r157;
	@%p523 bra 	$L__BB0_94;
	add.s32 	%r701, %r1202, 2;
	max.s32 	%r702, %r157, %r701;
	not.b32 	%r703, %r1202;
	add.s32 	%r158, %r702, %r703;
	sub.s32 	%r704, %r702, %r1202;
	add.s32 	%r705, %r704, -2;
	setp.lt.u32 	%p524, %r705, 15;
	mov.b32 	%r1226, 0;
	@%p524 bra 	$L__BB0_84;
	and.b32  	%r707, %r158, -16;
	neg.s32 	%r1201, %r707;
	mov.b32 	%r1226, 0;
$L__BB0_82:
	.pragma "nounroll";
	mul.wide.s32 	%rd77, %r1209, 4;
	add.s64 	%rd78, %rd1, %rd77;
	ld.global.u32 	%r708, [%rd78];
	setp.ne.s32 	%p525, %r708, %r1;
	setp.ne.s32 	%p526, %r708, %r143;
	and.pred  	%p527, %p525, %p526;
	setp.ne.s32 	%p528, %r708, %r153;
	and.pred  	%p529, %p527, %p528;
	selp.u32 	%r710, 1, 0, %p529;
	add.s32 	%r711, %r1226, %r710;
	ld.global.u32 	%r712, [%rd78+4];
	setp.ne.s32 	%p530, %r712, %r1;
	setp.ne.s32 	%p531, %r712, %r143;
	and.pred  	%p532, %p530, %p531;
	setp.ne.s32 	%p533, %r712, %r153;
	and.pred  	%p534, %p532, %p533;
	selp.u32 	%r714, 1, 0, %p534;
	add.s32 	%r715, %r711, %r714;
	ld.global.u32 	%r716, [%rd78+8];
	setp.ne.s32 	%p535, %r716, %r1;
	setp.ne.s32 	%p536, %r716, %r143;
	and.pred  	%p537, %p535, %p536;
	setp.ne.s32 	%p538, %r716, %r153;
	and.pred  	%p539, %p537, %p538;
	selp.u32 	%r718, 1, 0, %p539;
	add.s32 	%r719, %r715, %r718;
	ld.global.u32 	%r720, [%rd78+12];
	setp.ne.s32 	%p540, %r720, %r1;
	setp.ne.s32 	%p541, %r720, %r143;
	and.pred  	%p542, %p540, %p541;
	setp.ne.s32 	%p543, %r720, %r153;
	and.pred  	%p544, %p542, %p543;
	selp.u32 	%r722, 1, 0, %p544;
	add.s32 	%r723, %r719, %r722;
	ld.global.u32 	%r724, [%rd78+16];
	setp.ne.s32 	%p545, %r724, %r1;
	setp.ne.s32 	%p546, %r724, %r143;
	and.pred  	%p547, %p545, %p546;
	setp.ne.s32 	%p548, %r724, %r153;
	and.pred  	%p549, %p547, %p548;
	selp.u32 	%r726, 1, 0, %p549;
	add.s32 	%r727, %r723, %r726;
	ld.global.u32 	%r728, [%rd78+20];
	setp.ne.s32 	%p550, %r728, %r1;
	setp.ne.s32 	%p551, %r728, %r143;
	and.pred  	%p552, %p550, %p551;
	setp.ne.s32 	%p553, %r728, %r153;
	and.pred  	%p554, %p552, %p553;
	selp.u32 	%r730, 1, 0, %p554;
	add.s32 	%r731, %r727, %r730;
	ld.global.u32 	%r732, [%rd78+24];
	setp.ne.s32 	%p555, %r732, %r1;
	setp.ne.s32 	%p556, %r732, %r143;
	and.pred  	%p557, %p555, %p556;
	setp.ne.s32 	%p558, %r732, %r153;
	and.pred  	%p559, %p557, %p558;
	selp.u32 	%r734, 1, 0, %p559;
	add.s32 	%r735, %r731, %r734;
	ld.global.u32 	%r736, [%rd78+28];
	setp.ne.s32 	%p560, %r736, %r1;
	setp.ne.s32 	%p561, %r736, %r143;
	and.pred  	%p562, %p560, %p561;
	setp.ne.s32 	%p563, %r736, %r153;
	and.pred  	%p564, %p562, %p563;
	selp.u32 	%r738, 1, 0, %p564;
	add.s32 	%r739, %r735, %r738;
	ld.global.u32 	%r740, [%rd78+32];
	setp.ne.s32 	%p565, %r740, %r1;
	setp.ne.s32 	%p566, %r740, %r143;
	and.pred  	%p567, %p565, %p566;
	setp.ne.s32 	%p568, %r740, %r153;
	and.pred  	%p569, %p567, %p568;
	selp.u32 	%r742, 1, 0, %p569;
	add.s32 	%r743, %r739, %r742;
	ld.global.u32 	%r744, [%rd78+36];
	setp.ne.s32 	%p570, %r744, %r1;
	setp.ne.s32 	%p571, %r744, %r143;
	and.pred  	%p572, %p570, %p571;
	setp.ne.s32 	%p573, %r744, %r153;
	and.pred  	%p574, %p572, %p573;
	selp.u32 	%r746, 1, 0, %p574;
	add.s32 	%r747, %r743, %r746;
	ld.global.u32 	%r748, [%rd78+40];
	setp.ne.s32 	%p575, %r748, %r1;
	setp.ne.s32 	%p576, %r748, %r143;
	and.pred  	%p577, %p575, %p576;
	setp.ne.s32 	%p578, %r748, %r153;
	and.pred  	%p579, %p577, %p578;
	selp.u32 	%r750, 1, 0, %p579;
	add.s32 	%r751, %r747, %r750;
	ld.global.u32 	%r752, [%rd78+44];
	setp.ne.s32 	%p580, %r752, %r1;
	setp.ne.s32 	%p581, %r752, %r143;
	and.pred  	%p582, %p580, %p581;
	setp.ne.s32 	%p583, %r752, %r153;
	and.pred  	%p584, %p582, %p583;
	selp.u32 	%r754, 1, 0, %p584;
	add.s32 	%r755, %r751, %r754;
	ld.global.u32 	%r756, [%rd78+48];
	setp.ne.s32 	%p585, %r756, %r1;
	setp.ne.s32 	%p586, %r756, %r143;
	and.pred  	%p587, %p585, %p586;
	setp.ne.s32 	%p588, %r756, %r153;
	and.pred  	%p589, %p587, %p588;
	selp.u32 	%r758, 1, 0, %p589;
	add.s32 	%r759, %r755, %r758;
	ld.global.u32 	%r760, [%rd78+52];
	setp.ne.s32 	%p590, %r760, %r1;
	setp.ne.s32 	%p591, %r760, %r143;
	and.pred  	%p592, %p590, %p591;
	setp.ne.s32 	%p593, %r760, %r153;
	and.pred  	%p594, %p592, %p593;
	selp.u32 	%r762, 1, 0, %p594;
	add.s32 	%r763, %r759, %r762;
	ld.global.u32 	%r764, [%rd78+56];
	setp.ne.s32 	%p595, %r764, %r1;
	setp.ne.s32 	%p596, %r764, %r143;
	and.pred  	%p597, %p595, %p596;
	setp.ne.s32 	%p598, %r764, %r153;
	and.pred  	%p599, %p597, %p598;
	selp.u32 	%r766, 1, 0, %p599;
	add.s32 	%r767, %r763, %r766;
	ld.global.u32 	%r768, [%rd78+60];
	setp.ne.s32 	%p600, %r768, %r1;
	setp.ne.s32 	%p601, %r768, %r143;
	and.pred  	%p602, %p600, %p601;
	setp.ne.s32 	%p603, %r768, %r153;
	and.pred  	%p604, %p602, %p603;
	selp.u32 	%r770, 1, 0, %p604;
	add.s32 	%r1226, %r767, %r770;
	add.s32 	%r1209, %r1209, 16;
	add.s32 	%r1202, %r1202, 16;
	add.s32 	%r1201, %r1201, 16;
	setp.ne.s32 	%p605, %r1201, 0;
	@%p605 bra 	$L__BB0_82;
	add.s32 	%r1209, %r1202, 1;
$L__BB0_84:
	and.b32  	%r771, %r158, 15;
	setp.eq.s32 	%p606, %r771, 0;
	@%p606 bra 	$L__BB0_94;
	setp.lt.u32 	%p607, %r771, 8;
	@%p607 bra 	$L__BB0_87;
	mul.wide.s32 	%rd79, %r1209, 4;
	add.s64 	%rd80, %rd1, %rd79;
	ld.global.u32 	%r774, [%rd80];
	setp.ne.s32 	%p608, %r774, %r1;
	setp.ne.s32 	%p609, %r774, %r143;
	and.pred  	%p610, %p608, %p609;
	setp.ne.s32 	%p611, %r774, %r153;
	and.pred  	%p612, %p610, %p611;
	selp.u32 	%r776, 1, 0, %p612;
	add.s32 	%r777, %r1226, %r776;
	ld.global.u32 	%r778, [%rd80+4];
	setp.ne.s32 	%p613, %r778, %r1;
	setp.ne.s32 	%p614, %r778, %r143;
	and.pred  	%p615, %p613, %p614;
	setp.ne.s32 	%p616, %r778, %r153;
	and.pred  	%p617, %p615, %p616;
	selp.u32 	%r780, 1, 0, %p617;
	add.s32 	%r781, %r777, %r780;
	ld.global.u32 	%r782, [%rd80+8];
	setp.ne.s32 	%p618, %r782, %r1;
	setp.ne.s32 	%p619, %r782, %r143;
	and.pred  	%p620, %p618, %p619;
	setp.ne.s32 	%p621, %r782, %r153;
	and.pred  	%p622, %p620, %p621;
	selp.u32 	%r784, 1, 0, %p622;
	add.s32 	%r785, %r781, %r784;
	ld.global.u32 	%r786, [%rd80+12];
	setp.ne.s32 	%p623, %r786, %r1;
	setp.ne.s32 	%p624, %r786, %r143;
	and.pred  	%p625, %p623, %p624;
	setp.ne.s32 	%p626, %r786, %r153;
	and.pred  	%p627, %p625, %p626;
	selp.u32 	%r788, 1, 0, %p627;
	add.s32 	%r789, %r785, %r788;
	ld.global.u32 	%r790, [%rd80+16];
	setp.ne.s32 	%p628, %r790, %r1;
	setp.ne.s32 	%p629, %r790, %r143;
	and.pred  	%p630, %p628, %p629;
	setp.ne.s32 	%p631, %r790, %r153;
	and.pred  	%p632, %p630, %p631;
	selp.u32 	%r792, 1, 0, %p632;
	add.s32 	%r793, %r789, %r792;
	ld.global.u32 	%r794, [%rd80+20];
	setp.ne.s32 	%p633, %r794, %r1;
	setp.ne.s32 	%p634, %r794, %r143;
	and.pred  	%p635, %p633, %p634;
	setp.ne.s32 	%p636, %r794, %r153;
	and.pred  	%p637, %p635, %p636;
	selp.u32 	%r796, 1, 0, %p637;
	add.s32 	%r797, %r793, %r796;
	ld.global.u32 	%r798, [%rd80+24];
	setp.ne.s32 	%p638, %r798, %r1;
	setp.ne.s32 	%p639, %r798, %r143;
	and.pred  	%p640, %p638, %p639;
	setp.ne.s32 	%p641, %r798, %r153;
	and.pred  	%p642, %p640, %p641;
	selp.u32 	%r800, 1, 0, %p642;
	add.s32 	%r801, %r797, %r800;
	ld.global.u32 	%r802, [%rd80+28];
	setp.ne.s32 	%p643, %r802, %r1;
	setp.ne.s32 	%p644, %r802, %r143;
	and.pred  	%p645, %p643, %p644;
	setp.ne.s32 	%p646, %r802, %r153;
	and.pred  	%p647, %p645, %p646;
	selp.u32 	%r804, 1, 0, %p647;
	add.s32 	%r1226, %r801, %r804;
	add.s32 	%r1209, %r1209, 8;
$L__BB0_87:
	and.b32  	%r805, %r158, 7;
	setp.eq.s32 	%p648, %r805, 0;
	@%p648 bra 	$L__BB0_94;
	and.b32  	%r177, %r158, 3;
	setp.lt.u32 	%p649, %r805, 4;
	@%p649 bra 	$L__BB0_90;
	mul.wide.s32 	%rd81, %r1209, 4;
	add.s64 	%rd82, %rd1, %rd81;
	ld.global.u32 	%r808, [%rd82];
	setp.ne.s32 	%p650, %r808, %r1;
	setp.ne.s32 	%p651, %r808, %r143;
	and.pred  	%p652, %p650, %p651;
	setp.ne.s32 	%p653, %r808, %r153;
	and.pred  	%p654, %p652, %p653;
	selp.u32 	%r810, 1, 0, %p654;
	add.s32 	%r811, %r1226, %r810;
	ld.global.u32 	%r812, [%rd82+4];
	setp.ne.s32 	%p655, %r812, %r1;
	setp.ne.s32 	%p656, %r812, %r143;
	and.pred  	%p657, %p655, %p656;
	setp.ne.s32 	%p658, %r812, %r153;
	and.pred  	%p659, %p657, %p658;
	selp.u32 	%r814, 1, 0, %p659;
	add.s32 	%r815, %r811, %r814;
	ld.global.u32 	%r816, [%rd82+8];
	setp.ne.s32 	%p660, %r816, %r1;
	setp.ne.s32 	%p661, %r816, %r143;
	and.pred  	%p662, %p660, %p661;
	setp.ne.s32 	%p663, %r816, %r153;
	and.pred  	%p664, %p662, %p663;
	selp.u32 	%r818, 1, 0, %p664;
	add.s32 	%r819, %r815, %r818;
	ld.global.u32 	%r820, [%rd82+12];
	setp.ne.s32 	%p665, %r820, %r1;
	setp.ne.s32 	%p666, %r820, %r143;
	and.pred  	%p667, %p665, %p666;
	setp.ne.s32 	%p668, %r820, %r153;
	and.pred  	%p669, %p667, %p668;
	selp.u32 	%r822, 1, 0, %p669;
	add.s32 	%r1226, %r819, %r822;
	add.s32 	%r1209, %r1209, 4;
$L__BB0_90:
	setp.eq.s32 	%p670, %r177, 0;
	@%p670 bra 	$L__BB0_94;
	mul.wide.s32 	%rd83, %r1209, 4;
	add.s64 	%rd12, %rd1, %rd83;
	ld.global.u32 	%r823, [%rd12];
	setp.ne.s32 	%p671, %r823, %r1;
	setp.ne.s32 	%p672, %r823, %r143;
	and.pred  	%p673, %p671, %p672;
	setp.ne.s32 	%p674, %r823, %r153;
	and.pred  	%p675, %p673, %p674;
	selp.u32 	%r825, 1, 0, %p675;
	add.s32 	%r1226, %r1226, %r825;
	setp.eq.s32 	%p676, %r177, 1;
	@%p676 bra 	$L__BB0_94;
	ld.global.u32 	%r826, [%rd12+4];
	setp.ne.s32 	%p677, %r826, %r1;
	setp.ne.s32 	%p678, %r826, %r143;
	and.pred  	%p679, %p677, %p678;
	setp.ne.s32 	%p680, %r826, %r153;
	and.pred  	%p681, %p679, %p680;
	selp.u32 	%r828, 1, 0, %p681;
	add.s32 	%r1226, %r1226, %r828;
	setp.eq.s32 	%p682, %r177, 2;
	@%p682 bra 	$L__BB0_94;
	ld.global.u32 	%r829, [%rd12+8];
	setp.ne.s32 	%p683, %r829, %r1;
	setp.ne.s32 	%p684, %r829, %r143;
	and.pred  	%p685, %p683, %p684;
	setp.ne.s32 	%p686, %r829, %r153;
	and.pred  	%p687, %p685, %p686;
	selp.u32 	%r831, 1, 0, %p687;
	add.s32 	%r1226, %r1226, %r831;
$L__BB0_94:
	ld.global.u32 	%r187, [%rd11];
	setp.le.s32 	%p688, %r187, %r1197;
	@%p688 bra 	$L__BB0_108;
	add.s32 	%r1218, %r1197, 1;
	add.s32 	%r189, %r187, 1;
	setp.ge.s32 	%p689, %r1218, %r189;
	@%p689 bra 	$L__BB0_108;
	add.s32 	%r833, %r1197, 2;
	max.s32 	%r834, %r189, %r833;
	not.b32 	%r190, %r1197;
	add.s32 	%r191, %r834, %r190;
	sub.s32 	%r835, %r834, %r1197;
	add.s32 	%r836, %r835, -2;
	setp.lt.u32 	%p690, %r836, 15;
	@%p690 bra 	$L__BB0_98;
$L__BB0_97:
	.pragma "nounroll";
	mul.wide.s32 	%rd84, %r1218, 4;
	add.s64 	%rd85, %rd1, %rd84;
	ld.global.u32 	%r837, [%rd85];
	setp.ne.s32 	%p691, %r837, %r1;
	setp.ne.s32 	%p692, %r837, %r143;
	and.pred  	%p693, %p691, %p692;
	setp.ne.s32 	%p694, %r837, %r153;
	and.pred  	%p695, %p693, %p694;
	selp.u32 	%r839, 1, 0, %p695;
	add.s32 	%r840, %r1226, %r839;
	ld.global.u32 	%r841, [%rd85+4];
	setp.ne.s32 	%p696, %r841, %r1;
	setp.ne.s32 	%p697, %r841, %r143;
	and.pred  	%p698, %p696, %p697;
	setp.ne.s32 	%p699, %r841, %r153;
	and.pred  	%p700, %p698, %p699;
	selp.u32 	%r843, 1, 0, %p700;
	add.s32 	%r844, %r840, %r843;
	ld.global.u32 	%r845, [%rd85+8];
	setp.ne.s32 	%p701, %r845, %r1;
	setp.ne.s32 	%p702, %r845, %r143;
	and.pred  	%p703, %p701, %p702;
	setp.ne.s32 	%p704, %r845, %r153;
	and.pred  	%p705, %p703, %p704;
	selp.u32 	%r847, 1, 0, %p705;
	add.s32 	%r848, %r844, %r847;
	ld.global.u32 	%r849, [%rd85+12];
	setp.ne.s32 	%p706, %r849, %r1;
	setp.ne.s32 	%p707, %r849, %r143;
	and.pred  	%p708, %p706, %p707;
	setp.ne.s32 	%p709, %r849, %r153;
	and.pred  	%p710, %p708, %p709;
	selp.u32 	%r851, 1, 0, %p710;
	add.s32 	%r852, %r848, %r851;
	ld.global.u32 	%r853, [%rd85+16];
	setp.ne.s32 	%p711, %r853, %r1;
	setp.ne.s32 	%p712, %r853, %r143;
	and.pred  	%p713, %p711, %p712;
	setp.ne.s32 	%p714, %r853, %r153;
	and.pred  	%p715, %p713, %p714;
	selp.u32 	%r855, 1, 0, %p715;
	add.s32 	%r856, %r852, %r855;
	ld.global.u32 	%r857, [%rd85+20];
	setp.ne.s32 	%p716, %r857, %r1;
	setp.ne.s32 	%p717, %r857, %r143;
	and.pred  	%p718, %p716, %p717;
	setp.ne.s32 	%p719, %r857, %r153;
	and.pred  	%p720, %p718, %p719;
	selp.u32 	%r859, 1, 0, %p720;
	add.s32 	%r860, %r856, %r859;
	ld.global.u32 	%r861, [%rd85+24];
	setp.ne.s32 	%p721, %r861, %r1;
	setp.ne.s32 	%p722, %r861, %r143;
	and.pred  	%p723, %p721, %p722;
	setp.ne.s32 	%p724, %r861, %r153;
	and.pred  	%p725, %p723, %p724;
	selp.u32 	%r863, 1, 0, %p725;
	add.s32 	%r864, %r860, %r863;
	ld.global.u32 	%r865, [%rd85+28];
	setp.ne.s32 	%p726, %r865, %r1;
	setp.ne.s32 	%p727, %r865, %r143;
	and.pred  	%p728, %p726, %p727;
	setp.ne.s32 	%p729, %r865, %r153;
	and.pred  	%p730, %p728, %p729;
	selp.u32 	%r867, 1, 0, %p730;
	add.s32 	%r868, %r864, %r867;
	ld.global.u32 	%r869, [%rd85+32];
	setp.ne.s32 	%p731, %r869, %r1;
	setp.ne.s32 	%p732, %r869, %r143;
	and.pred  	%p733, %p731, %p732;
	setp.ne.s32 	%p734, %r869, %r153;
	and.pred  	%p735, %p733, %p734;
	selp.u32 	%r871, 1, 0, %p735;
	add.s32 	%r872, %r868, %r871;
	ld.global.u32 	%r873, [%rd85+36];
	setp.ne.s32 	%p736, %r873, %r1;
	setp.ne.s32 	%p737, %r873, %r143;
	and.pred  	%p738, %p736, %p737;
	setp.ne.s32 	%p739, %r873, %r153;
	and.pred  	%p740, %p738, %p739;
	selp.u32 	%r875, 1, 0, %p740;
	add.s32 	%r876, %r872, %r875;
	ld.global.u32 	%r877, [%rd85+40];
	setp.ne.s32 	%p741, %r877, %r1;
	setp.ne.s32 	%p742, %r877, %r143;
	and.pred  	%p743, %p741, %p742;
	setp.ne.s32 	%p744, %r877, %r153;
	and.pred  	%p745, %p743, %p744;
	selp.u32 	%r879, 1, 0, %p745;
	add.s32 	%r880, %r876, %r879;
	ld.global.u32 	%r881, [%rd85+44];
	setp.ne.s32 	%p746, %r881, %r1;
	setp.ne.s32 	%p747, %r881, %r143;
	and.pred  	%p748, %p746, %p747;
	setp.ne.s32 	%p749, %r881, %r153;
	and.pred  	%p750, %p748, %p749;
	selp.u32 	%r883, 1, 0, %p750;
	add.s32 	%r884, %r880, %r883;
	ld.global.u32 	%r885, [%rd85+48];
	setp.ne.s32 	%p751, %r885, %r1;
	setp.ne.s32 	%p752, %r885, %r143;
	and.pred  	%p753, %p751, %p752;
	setp.ne.s32 	%p754, %r885, %r153;
	and.pred  	%p755, %p753, %p754;
	selp.u32 	%r887, 1, 0, %p755;
	add.s32 	%r888, %r884, %r887;
	ld.global.u32 	%r889, [%rd85+52];
	setp.ne.s32 	%p756, %r889, %r1;
	setp.ne.s32 	%p757, %r889, %r143;
	and.pred  	%p758, %p756, %p757;
	setp.ne.s32 	%p759, %r889, %r153;
	and.pred  	%p760, %p758, %p759;
	selp.u32 	%r891, 1, 0, %p760;
	add.s32 	%r892, %r888, %r891;
	ld.global.u32 	%r893, [%rd85+56];
	setp.ne.s32 	%p761, %r893, %r1;
	setp.ne.s32 	%p762, %r893, %r143;
	and.pred  	%p763, %p761, %p762;
	setp.ne.s32 	%p764, %r893, %r153;
	and.pred  	%p765, %p763, %p764;
	selp.u32 	%r895, 1, 0, %p765;
	add.s32 	%r896, %r892, %r895;
	ld.global.u32 	%r897, [%rd85+60];
	setp.ne.s32 	%p766, %r897, %r1;
	setp.ne.s32 	%p767, %r897, %r143;
	and.pred  	%p768, %p766, %p767;
	setp.ne.s32 	%p769, %r897, %r153;
	and.pred  	%p770, %p768, %p769;
	selp.u32 	%r899, 1, 0, %p770;
	add.s32 	%r1226, %r896, %r899;
	add.s32 	%r1218, %r1218, 16;
	add.s32 	%r900, %r1218, %r190;
	and.b32  	%r901, %r191, -16;
	setp.ne.s32 	%p771, %r900, %r901;
	@%p771 bra 	$L__BB0_97;
$L__BB0_98:
	and.b32  	%r199, %r191, 15;
	setp.eq.s32 	%p772, %r199, 0;
	@%p772 bra 	$L__BB0_108;
	setp.lt.u32 	%p773, %r199, 8;
	@%p773 bra 	$L__BB0_101;
	mul.wide.s32 	%rd86, %r1218, 4;
	add.s64 	%rd87, %rd1, %rd86;
	ld.global.u32 	%r903, [%rd87];
	setp.ne.s32 	%p774, %r903, %r1;
	setp.ne.s32 	%p775, %r903, %r143;
	and.pred  	%p776, %p774, %p775;
	setp.ne.s32 	%p777, %r903, %r153;
	and.pred  	%p778, %p776, %p777;
	selp.u32 	%r905, 1, 0, %p778;
	add.s32 	%r906, %r1226, %r905;
	ld.global.u32 	%r907, [%rd87+4];
	setp.ne.s32 	%p779, %r907, %r1;
	setp.ne.s32 	%p780, %r907, %r143;
	and.pred  	%p781, %p779, %p780;
	setp.ne.s32 	%p782, %r907, %r153;
	and.pred  	%p783, %p781, %p782;
	selp.u32 	%r909, 1, 0, %p783;
	add.s32 	%r910, %r906, %r909;
	ld.global.u32 	%r911, [%rd87+8];
	setp.ne.s32 	%p784, %r911, %r1;
	setp.ne.s32 	%p785, %r911, %r143;
	and.pred  	%p786, %p784, %p785;
	setp.ne.s32 	%p787, %r911, %r153;
	and.pred  	%p788, %p786, %p787;
	selp.u32 	%r913, 1, 0, %p788;
	add.s32 	%r914, %r910, %r913;
	ld.global.u32 	%r915, [%rd87+12];
	setp.ne.s32 	%p789, %r915, %r1;
	setp.ne.s32 	%p790, %r915, %r143;
	and.pred  	%p791, %p789, %p790;
	setp.ne.s32 	%p792, %r915, %r153;
	and.pred  	%p793, %p791, %p792;
	selp.u32 	%r917, 1, 0, %p793;
	add.s32 	%r918, %r914, %r917;
	ld.global.u32 	%r919, [%rd87+16];
	setp.ne.s32 	%p794, %r919, %r1;
	setp.ne.s32 	%p795, %r919, %r143;
	and.pred  	%p796, %p794, %p795;
	setp.ne.s32 	%p797, %r919, %r153;
	and.pred  	%p798, %p796, %p797;
	selp.u32 	%r921, 1, 0, %p798;
	add.s32 	%r922, %r918, %r921;
	ld.global.u32 	%r923, [%rd87+20];
	setp.ne.s32 	%p799, %r923, %r1;
	setp.ne.s32 	%p800, %r923, %r143;
	and.pred  	%p801, %p799, %p800;
	setp.ne.s32 	%p802, %r923, %r153;
	and.pred  	%p803, %p801, %p802;
	selp.u32 	%r925, 1, 0, %p803;
	add.s32 	%r926, %r922, %r925;
	ld.global.u32 	%r927, [%rd87+24];
	setp.ne.s32 	%p804, %r927, %r1;
	setp.ne.s32 	%p805, %r927, %r143;
	and.pred  	%p806, %p804, %p805;
	setp.ne.s32 	%p807, %r927, %r153;
	and.pred  	%p808, %p806, %p807;
	selp.u32 	%r929, 1, 0, %p808;
	add.s32 	%r930, %r926, %r929;
	ld.global.u32 	%r931, [%rd87+28];
	setp.ne.s32 	%p809, %r931, %r1;
	setp.ne.s32 	%p810, %r931, %r143;
	and.pred  	%p811, %p809, %p810;
	setp.ne.s32 	%p812, %r931, %r153;
	and.pred  	%p813, %p811, %p812;
	selp.u32 	%r933, 1, 0, %p813;
	add.s32 	%r1226, %r930, %r933;
	add.s32 	%r1218, %r1218, 8;
$L__BB0_101:
	and.b32  	%r205, %r191, 7;
	setp.eq.s32 	%p814, %r205, 0;
	@%p814 bra 	$L__BB0_108;
	and.b32  	%r206, %r191, 3;
	setp.lt.u32 	%p815, %r205, 4;
	@%p815 bra 	$L__BB0_104;
	mul.wide.s32 	%rd88, %r1218, 4;
	add.s64 	%rd89, %rd1, %rd88;
	ld.global.u32 	%r935, [%rd89];
	setp.ne.s32 	%p816, %r935, %r1;
	setp.ne.s32 	%p817, %r935, %r143;
	and.pred  	%p818, %p816, %p817;
	setp.ne.s32 	%p819, %r935, %r153;
	and.pred  	%p820, %p818, %p819;
	selp.u32 	%r937, 1, 0, %p820;
	add.s32 	%r938, %r1226, %r937;
	ld.global.u32 	%r939, [%rd89+4];
	setp.ne.s32 	%p821, %r939, %r1;
	setp.ne.s32 	%p822, %r939, %r143;
	and.pred  	%p823, %p821, %p822;
	setp.ne.s32 	%p824, %r939, %r153;
	and.pred  	%p825, %p823, %p824;
	selp.u32 	%r941, 1, 0, %p825;
	add.s32 	%r942, %r938, %r941;
	ld.global.u32 	%r943, [%rd89+8];
	setp.ne.s32 	%p826, %r943, %r1;
	setp.ne.s32 	%p827, %r943, %r143;
	and.pred  	%p828, %p826, %p827;
	setp.ne.s32 	%p829, %r943, %r153;
	and.pred  	%p830, %p828, %p829;
	selp.u32 	%r945, 1, 0, %p830;
	add.s32 	%r946, %r942, %r945;
	ld.global.u32 	%r947, [%rd89+12];
	setp.ne.s32 	%p831, %r947, %r1;
	setp.ne.s32 	%p832, %r947, %r143;
	and.pred  	%p833, %p831, %p832;
	setp.ne.s32 	%p834, %r947, %r153;
	and.pred  	%p835, %p833, %p834;
	selp.u32 	%r949, 1, 0, %p835;
	add.s32 	%r1226, %r946, %r949;
	add.s32 	%r1218, %r1218, 4;
$L__BB0_104:
	setp.eq.s32 	%p836, %r206, 0;
	@%p836 bra 	$L__BB0_108;
	mul.wide.s32 	%rd90, %r1218, 4;
	add.s64 	%rd13, %rd1, %rd90;
	ld.global.u32 	%r950, [%rd13];
	setp.ne.s32 	%p837, %r950, %r1;
	setp.ne.s32 	%p838, %r950, %r143;
	and.pred  	%p839, %p837, %p838;
	setp.ne.s32 	%p840, %r950, %r153;
	and.pred  	%p841, %p839, %p840;
	selp.u32 	%r952, 1, 0, %p841;
	add.s32 	%r1226, %r1226, %r952;
	setp.eq.s32 	%p842, %r206, 1;
	@%p842 bra 	$L__BB0_108;
	ld.global.u32 	%r953, [%rd13+4];
	setp.ne.s32 	%p843, %r953, %r1;
	setp.ne.s32 	%p844, %r953, %r143;
	and.pred  	%p845, %p843, %p844;
	setp.ne.s32 	%p846, %r953, %r153;
	and.pred  	%p847, %p845, %p846;
	selp.u32 	%r955, 1, 0, %p847;
	add.s32 	%r1226, %r1226, %r955;
	setp.eq.s32 	%p848, %r206, 2;
	@%p848 bra 	$L__BB0_108;
	ld.global.u32 	%r956, [%rd13+8];
	setp.ne.s32 	%p849, %r956, %r1;
	setp.ne.s32 	%p850, %r956, %r143;
	and.pred  	%p851, %p849, %p850;
	setp.ne.s32 	%p852, %r956, %r153;
	and.pred  	%p853, %p851, %p852;
	selp.u32 	%r958, 1, 0, %p853;
	add.s32 	%r1226, %r1226, %r958;
$L__BB0_108:
	mul.wide.s32 	%rd91, %r153, 4;
	add.s64 	%rd92, %rd3, %rd91;
	ld.global.u32 	%r216, [%rd92];
	ld.global.u32 	%r217, [%rd92+-4];
	setp.le.s32 	%p854, %r216, %r217;
	@%p854 bra 	$L__BB0_122;
	add.s32 	%r1230, %r217, 1;
	add.s32 	%r219, %r216, 1;
	setp.ge.s32 	%p855, %r1230, %r219;
	@%p855 bra 	$L__BB0_122;
	add.s32 	%r960, %r217, 2;
	max.s32 	%r961, %r219, %r960;
	not.b32 	%r220, %r217;
	add.s32 	%r221, %r961, %r220;
	sub.s32 	%r962, %r961, %r217;
	add.s32 	%r963, %r962, -2;
	setp.lt.u32 	%p856, %r963, 15;
	@%p856 bra 	$L__BB0_112;
$L__BB0_111:
	.pragma "nounroll";
	mul.wide.s32 	%rd93, %r1230, 4;
	add.s64 	%rd94, %rd1, %rd93;
	ld.global.u32 	%r964, [%rd94];
	setp.ne.s32 	%p857, %r964, %r1;
	setp.ne.s32 	%p858, %r964, %r143;
	and.pred  	%p859, %p857, %p858;
	setp.ne.s32 	%p860, %r964, %r153;
	and.pred  	%p861, %p859, %p860;
	selp.u32 	%r966, 1, 0, %p861;
	add.s32 	%r967, %r1226, %r966;
	ld.global.u32 	%r968, [%rd94+4];
	setp.ne.s32 	%p862, %r968, %r1;
	setp.ne.s32 	%p863, %r968, %r143;
	and.pred  	%p864, %p862, %p863;
	setp.ne.s32 	%p865, %r968, %r153;
	and.pred  	%p866, %p864, %p865;
	selp.u32 	%r970, 1, 0, %p866;
	add.s32 	%r971, %r967, %r970;
	ld.global.u32 	%r972, [%rd94+8];
	setp.ne.s32 	%p867, %r972, %r1;
	setp.ne.s32 	%p868, %r972, %r143;
	and.pred  	%p869, %p867, %p868;
	setp.ne.s32 	%p870, %r972, %r153;
	and.pred  	%p871, %p869, %p870;
	selp.u32 	%r974, 1, 0, %p871;
	add.s32 	%r975, %r971, %r974;
	ld.global.u32 	%r976, [%rd94+12];
	setp.ne.s32 	%p872, %r976, %r1;
	setp.ne.s32 	%p873, %r976, %r143;
	and.pred  	%p874, %p872, %p873;
	setp.ne.s32 	%p875, %r976, %r153;
	and.pred  	%p876, %p874, %p875;
	selp.u32 	%r978, 1, 0, %p876;
	add.s32 	%r979, %r975, %r978;
	ld.global.u32 	%r980, [%rd94+16];
	setp.ne.s32 	%p877, %r980, %r1;
	setp.ne.s32 	%p878, %r980, %r143;
	and.pred  	%p879, %p877, %p878;
	setp.ne.s32 	%p880, %r980, %r153;
	and.pred  	%p881, %p879, %p880;
	selp.u32 	%r982, 1, 0, %p881;
	add.s32 	%r983, %r979, %r982;
	ld.global.u32 	%r984, [%rd94+20];
	setp.ne.s32 	%p882, %r984, %r1;
	setp.ne.s32 	%p883, %r984, %r143;
	and.pred  	%p884, %p882, %p883;
	setp.ne.s32 	%p885, %r984, %r153;
	and.pred  	%p886, %p884, %p885;
	selp.u32 	%r986, 1, 0, %p886;
	add.s32 	%r987, %r983, %r986;
	ld.global.u32 	%r988, [%rd94+24];
	setp.ne.s32 	%p887, %r988, %r1;
	setp.ne.s32 	%p888, %r988, %r143;
	and.pred  	%p889, %p887, %p888;
	setp.ne.s32 	%p890, %r988, %r153;
	and.pred  	%p891, %p889, %p890;
	selp.u32 	%r990, 1, 0, %p891;
	add.s32 	%r991, %r987, %r990;
	ld.global.u32 	%r992, [%rd94+28];
	setp.ne.s32 	%p892, %r992, %r1;
	setp.ne.s32 	%p893, %r992, %r143;
	and.pred  	%p894, %p892, %p893;
	setp.ne.s32 	%p895, %r992, %r153;
	and.pred  	%p896, %p894, %p895;
	selp.u32 	%r994, 1, 0, %p896;
	add.s32 	%r995, %r991, %r994;
	ld.global.u32 	%r996, [%rd94+32];
	setp.ne.s32 	%p897, %r996, %r1;
	setp.ne.s32 	%p898, %r996, %r143;
	and.pred  	%p899, %p897, %p898;
	setp.ne.s32 	%p900, %r996, %r153;
	and.pred  	%p901, %p899, %p900;
	selp.u32 	%r998, 1, 0, %p901;
	add.s32 	%r999, %r995, %r998;
	ld.global.u32 	%r1000, [%rd94+36];
	setp.ne.s32 	%p902, %r1000, %r1;
	setp.ne.s32 	%p903, %r1000, %r143;
	and.pred  	%p904, %p902, %p903;
	setp.ne.s32 	%p905, %r1000, %r153;
	and.pred  	%p906, %p904, %p905;
	selp.u32 	%r1002, 1, 0, %p906;
	add.s32 	%r1003, %r999, %r1002;
	ld.global.u32 	%r1004, [%rd94+40];
	setp.ne.s32 	%p907, %r1004, %r1;
	setp.ne.s32 	%p908, %r1004, %r143;
	and.pred  	%p909, %p907, %p908;
	setp.ne.s32 	%p910, %r1004, %r153;
	and.pred  	%p911, %p909, %p910;
	selp.u32 	%r1006, 1, 0, %p911;
	add.s32 	%r1007, %r1003, %r1006;
	ld.global.u32 	%r1008, [%rd94+44];
	setp.ne.s32 	%p912, %r1008, %r1;
	setp.ne.s32 	%p913, %r1008, %r143;
	and.pred  	%p914, %p912, %p913;
	setp.ne.s32 	%p915, %r1008, %r153;
	and.pred  	%p916, %p914, %p915;
	selp.u32 	%r1010, 1, 0, %p916;
	add.s32 	%r1011, %r1007, %r1010;
	ld.global.u32 	%r1012, [%rd94+48];
	setp.ne.s32 	%p917, %r1012, %r1;
	setp.ne.s32 	%p918, %r1012, %r143;
	and.pred  	%p919, %p917, %p918;
	setp.ne.s32 	%p920, %r1012, %r153;
	and.pred  	%p921, %p919, %p920;
	selp.u32 	%r1014, 1, 0, %p921;
	add.s32 	%r1015, %r1011, %r1014;
	ld.global.u32 	%r1016, [%rd94+52];
	setp.ne.s32 	%p922, %r1016, %r1;
	setp.ne.s32 	%p923, %r1016, %r143;
	and.pred  	%p924, %p922, %p923;
	setp.ne.s32 	%p925, %r1016, %r153;
	and.pred  	%p926, %p924, %p925;
	selp.u32 	%r1018, 1, 0, %p926;
	add.s32 	%r1019, %r1015, %r1018;
	ld.global.u32 	%r1020, [%rd94+56];
	setp.ne.s32 	%p927, %r1020, %r1;
	setp.ne.s32 	%p928, %r1020, %r143;
	and.pred  	%p929, %p927, %p928;
	setp.ne.s32 	%p930, %r1020, %r153;
	and.pred  	%p931, %p929, %p930;
	selp.u32 	%r1022, 1, 0, %p931;
	add.s32 	%r1023, %r1019, %r1022;
	ld.global.u32 	%r1024, [%rd94+60];
	setp.ne.s32 	%p932, %r1024, %r1;
	setp.ne.s32 	%p933, %r1024, %r143;
	and.pred  	%p934, %p932, %p933;
	setp.ne.s32 	%p935, %r1024, %r153;
	and.pred  	%p936, %p934, %p935;
	selp.u32 	%r1026, 1, 0, %p936;
	add.s32 	%r1226, %r1023, %r1026;
	add.s32 	%r1230, %r1230, 16;
	add.s32 	%r1027, %r1230, %r220;
	and.b32  	%r1028, %r221, -16;
	setp.ne.s32 	%p937, %r1027, %r1028;
	@%p937 bra 	$L__BB0_111;
$L__BB0_112:
	and.b32  	%r229, %r221, 15;
	setp.eq.s32 	%p938, %r229, 0;
	@%p938 bra 	$L__BB0_122;
	setp.lt.u32 	%p939, %r229, 8;
	@%p939 bra 	$L__BB0_115;
	mul.wide.s32 	%rd95, %r1230, 4;
	add.s64 	%rd96, %rd1, %rd95;
	ld.global.u32 	%r1030, [%rd96];
	setp.ne.s32 	%p940, %r1030, %r1;
	setp.ne.s32 	%p941, %r1030, %r143;
	and.pred  	%p942, %p940, %p941;
	setp.ne.s32 	%p943, %r1030, %r153;
	and.pred  	%p944, %p942, %p943;
	selp.u32 	%r1032, 1, 0, %p944;
	add.s32 	%r1033, %r1226, %r1032;
	ld.global.u32 	%r1034, [%rd96+4];
	setp.ne.s32 	%p945, %r1034, %r1;
	setp.ne.s32 	%p946, %r1034, %r143;
	and.pred  	%p947, %p945, %p946;
	setp.ne.s32 	%p948, %r1034, %r153;
	and.pred  	%p949, %p947, %p948;
	selp.u32 	%r1036, 1, 0, %p949;
	add.s32 	%r1037, %r1033, %r1036;
	ld.global.u32 	%r1038, [%rd96+8];
	setp.ne.s32 	%p950, %r1038, %r1;
	setp.ne.s32 	%p951, %r1038, %r143;
	and.pred  	%p952, %p950, %p951;
	setp.ne.s32 	%p953, %r1038, %r153;
	and.pred  	%p954, %p952, %p953;
	selp.u32 	%r1040, 1, 0, %p954;
	add.s32 	%r1041, %r1037, %r1040;
	ld.global.u32 	%r1042, [%rd96+12];
	setp.ne.s32 	%p955, %r1042, %r1;
	setp.ne.s32 	%p956, %r1042, %r143;
	and.pred  	%p957, %p955, %p956;
	setp.ne.s32 	%p958, %r1042, %r153;
	and.pred  	%p959, %p957, %p958;
	selp.u32 	%r1044, 1, 0, %p959;
	add.s32 	%r1045, %r1041, %r1044;
	ld.global.u32 	%r1046, [%rd96+16];
	setp.ne.s32 	%p960, %r1046, %r1;
	setp.ne.s32 	%p961, %r1046, %r143;
	and.pred  	%p962, %p960, %p961;
	setp.ne.s32 	%p963, %r1046, %r153;
	and.pred  	%p964, %p962, %p963;
	selp.u32 	%r1048, 1, 0, %p964;
	add.s32 	%r1049, %r1045, %r1048;
	ld.global.u32 	%r1050, [%rd96+20];
	setp.ne.s32 	%p965, %r1050, %r1;
	setp.ne.s32 	%p966, %r1050, %r143;
	and.pred  	%p967, %p965, %p966;
	setp.ne.s32 	%p968, %r1050, %r153;
	and.pred  	%p969, %p967, %p968;
	selp.u32 	%r1052, 1, 0, %p969;
	add.s32 	%r1053, %r1049, %r1052;
	ld.global.u32 	%r1054, [%rd96+24];
	setp.ne.s32 	%p970, %r1054, %r1;
	setp.ne.s32 	%p971, %r1054, %r143;
	and.pred  	%p972, %p970, %p971;
	setp.ne.s32 	%p973, %r1054, %r153;
	and.pred  	%p974, %p972, %p973;
	selp.u32 	%r1056, 1, 0, %p974;
	add.s32 	%r1057, %r1053, %r1056;
	ld.global.u32 	%r1058, [%rd96+28];
	setp.ne.s32 	%p975, %r1058, %r1;
	setp.ne.s32 	%p976, %r1058, %r143;
	and.pred  	%p977, %p975, %p976;
	setp.ne.s32 	%p978, %r1058, %r153;
	and.pred  	%p979, %p977, %p978;
	selp.u32 	%r1060, 1, 0, %p979;
	add.s32 	%r1226, %r1057, %r1060;
	add.s32 	%r1230, %r1230, 8;
$L__BB0_115:
	and.b32  	%r235, %r221, 7;
	setp.eq.s32 	%p980, %r235, 0;
	@%p980 bra 	$L__BB0_122;
	and.b32  	%r236, %r221, 3;
	setp.lt.u32 	%p981, %r235, 4;
	@%p981 bra 	$L__BB0_118;
	mul.wide.s32 	%rd97, %r1230, 4;
	add.s64 	%rd98, %rd1, %rd97;
	ld.global.u32 	%r1062, [%rd98];
	setp.ne.s32 	%p982, %r1062, %r1;
	setp.ne.s32 	%p983, %r1062, %r143;
	and.pred  	%p984, %p982, %p983;
	setp.ne.s32 	%p985, %r1062, %r153;
	and.pred  	%p986, %p984, %p985;
	selp.u32 	%r1064, 1, 0, %p986;
	add.s32 	%r1065, %r1226, %r1064;
	ld.global.u32 	%r1066, [%rd98+4];
	setp.ne.s32 	%p987, %r1066, %r1;
	setp.ne.s32 	%p988, %r1066, %r143;
	and.pred  	%p989, %p987, %p988;
	setp.ne.s32 	%p990, %r1066, %r153;
	and.pred  	%p991, %p989, %p990;
	selp.u32 	%r1068, 1, 0, %p991;
	add.s32 	%r1069, %r1065, %r1068;
	ld.global.u32 	%r1070, [%rd98+8];
	setp.ne.s32 	%p992, %r1070, %r1;
	setp.ne.s32 	%p993, %r1070, %r143;
	and.pred  	%p994, %p992, %p993;
	setp.ne.s32 	%p995, %r1070, %r153;
	and.pred  	%p996, %p994, %p995;
	selp.u32 	%r1072, 1, 0, %p996;
	add.s32 	%r1073, %r1069, %r1072;
	ld.global.u32 	%r1074, [%rd98+12];
	setp.ne.s32 	%p997, %r1074, %r1;
	setp.ne.s32 	%p998, %r1074, %r143;
	and.pred  	%p999, %p997, %p998;
	setp.ne.s32 	%p1000, %r1074, %r153;
	and.pred  	%p1001, %p999, %p1000;
	selp.u32 	%r1076, 1, 0, %p1001;
	add.s32 	%r1226, %r1073, %r1076;
	add.s32 	%r1230, %r1230, 4;
$L__BB0_118:
	setp.eq.s32 	%p1002, %r236, 0;
	@%p1002 bra 	$L__BB0_122;
	mul.wide.s32 	%rd99, %r1230, 4;
	add.s64 	%rd14, %rd1, %rd99;
	ld.global.u32 	%r1077, [%rd14];
	setp.ne.s32 	%p1003, %r1077, %r1;
	setp.ne.s32 	%p1004, %r1077, %r143;
	and.pred  	%p1005, %p1003, %p1004;
	setp.ne.s32 	%p1006, %r1077, %r153;
	and.pred  	%p1007, %p1005, %p1006;
	selp.u32 	%r1079, 1, 0, %p1007;
	add.s32 	%r1226, %r1226, %r1079;
	setp.eq.s32 	%p1008, %r236, 1;
	@%p1008 bra 	$L__BB0_122;
	ld.global.u32 	%r1080, [%rd14+4];
	setp.ne.s32 	%p1009, %r1080, %r1;
	setp.ne.s32 	%p1010, %r1080, %r143;
	and.pred  	%p1011, %p1009, %p1010;
	setp.ne.s32 	%p1012, %r1080, %r153;
	and.pred  	%p1013, %p1011, %p1012;
	selp.u32 	%r1082, 1, 0, %p1013;
	add.s32 	%r1226, %r1226, %r1082;
	setp.eq.s32 	%p1014, %r236, 2;
	@%p1014 bra 	$L__BB0_122;
	ld.global.u32 	%r1083, [%rd14+8];
	setp.ne.s32 	%p1015, %r1083, %r1;
	setp.ne.s32 	%p1016, %r1083, %r143;
	and.pred  	%p1017, %p1015, %p1016;
	setp.ne.s32 	%p1018, %r1083, %r153;
	and.pred  	%p1019, %p1017, %p1018;
	selp.u32 	%r1085, 1, 0, %p1019;
	add.s32 	%r1226, %r1226, %r1085;
$L__BB0_122:
	mul.wide.s32 	%rd100, %r1239, 4;
	add.s64 	%rd101, %rd40, %rd100;
	st.u32 	[%rd101], %r1226;
	add.s32 	%r1239, %r1239, 1;
	add.s32 	%r1240, %r1226, %r1240;
	add.s32 	%r1198, %r1198, 1;
	ld.global.u32 	%r1197, [%rd11+-4];
	add.s32 	%r1086, %r148, %r1197;
	setp.lt.s32 	%p1020, %r1198, %r1086;
	@%p1020 bra 	$L__BB0_78;
$L__BB0_123:
	add.s32 	%r1194, %r1194, 1;
	setp.ne.s32 	%p1021, %r1194, %r1138;
	@%p1021 bra 	$L__BB0_75;
$L__BB0_124:
	{ // callseq 2, 0
	.param .b64 param0;
	st.param.b64 	[param0], %rd25;
	call.uni 
	free, 
	(
	param0
	);
	} // callseq 2
	setp.eq.s32 	%p1022, %r1240, 0;
	setp.lt.s32 	%p1023, %r1239, 1;
	mov.f64 	%fd155, 0d0000000000000000;
	or.pred  	%p1024, %p1022, %p1023;
	@%p1024 bra 	$L__BB0_157;
	cvt.rn.f32.s32 	%f1, %r1240;
	mov.b32 	%r1087, 1127219200;
	mov.b32 	%r1088, -2147483648;
	mov.b64 	%fd1, {%r1088, %r1087};
	setp.eq.s32 	%p1025, %r1239, 1;
	mov.f64 	%fd155, 0d0000000000000000;
	mov.b64 	%rd120, 0;
	@%p1025 bra 	$L__BB0_147;
	and.b32  	%r1089, %r1239, 2147483646;
	neg.s32 	%r1243, %r1089;
	add.s64 	%rd119, %rd40, 4;
	mov.f64 	%fd155, 0d0000000000000000;
$L__BB0_127:
	ld.u32 	%r257, [%rd119+-4];
	setp.eq.s32 	%p1026, %r257, 0;
	@%p1026 bra 	$L__BB0_136;
	cvt.rn.f32.s32 	%f2, %r257;
	div.rn.f32 	%f3, %f2, %f1;
	cvt.f64.f32 	%fd3, %f3;
	{
	.reg .b32 %temp; 
	mov.b64 	{%temp, %r1244}, %fd3;
	}
	{
	.reg .b32 %temp; 
	mov.b64 	{%r1245, %temp}, %fd3;
	}
	setp.gt.s32 	%p1027, %r1244, 1048575;
	mov.b32 	%r1246, -1023;
	mov.f64 	%fd142, %fd3;
	@%p1027 bra 	$L__BB0_130;
	mul.f64 	%fd142, %fd3, 0d4350000000000000;
	{
	.reg .b32 %temp; 
	mov.b64 	{%temp, %r1244}, %fd142;
	}
	{
	.reg .b32 %temp; 
	mov.b64 	{%r1245, %temp}, %fd142;
	}
	mov.b32 	%r1246, -1077;
$L__BB0_130:
	add.s32 	%r1092, %r1244, -1;
	setp.gt.u32 	%p1028, %r1092, 2146435070;
	@%p1028 bra 	$L__BB0_134;
	shr.u32 	%r1095, %r1244, 20;
	add.s32 	%r1247, %r1246, %r1095;
	and.b32  	%r1096, %r1244, 1048575;
	or.b32  	%r1097, %r1096, 1072693248;
	mov.b64 	%fd143, {%r1245, %r1097};
	setp.lt.u32 	%p1030, %r1097, 1073127583;
	@%p1030 bra 	$L__BB0_133;
	{
	.reg .b32 %temp; 
	mov.b64 	{%r1098, %temp}, %fd143;
	}
	{
	.reg .b32 %temp; 
	mov.b64 	{%temp, %r1099}, %fd143;
	}
	add.s32 	%r1100, %r1099, -1048576;
	mov.b64 	%fd143, {%r1098, %r1100};
	add.s32 	%r1247, %r1247, 1;
$L__BB0_133:
	add.f64 	%fd43, %fd143, 0dBFF0000000000000;
	add.f64 	%fd44, %fd143, 0d3FF0000000000000;
	rcp.approx.ftz.f64 	%fd45, %fd44;
	neg.f64 	%fd46, %fd44;
	fma.rn.f64 	%fd47, %fd46, %fd45, 0d3FF0000000000000;
	fma.rn.f64 	%fd48, %fd47, %fd47, %fd47;
	fma.rn.f64 	%fd49, %fd48, %fd45, %fd45;
	mul.f64 	%fd50, %fd43, %fd49;
	fma.rn.f64 	%fd51, %fd43, %fd49, %fd50;
	mul.f64 	%fd52, %fd51, %fd51;
	fma.rn.f64 	%fd53, %fd52, 0d3EB1380B3AE80F1E, 0d3ED0EE258B7A8B04;
	fma.rn.f64 	%fd54, %fd53, %fd52, 0d3EF3B2669F02676F;
	fma.rn.f64 	%fd55, %fd54, %fd52, 0d3F1745CBA9AB0956;
	fma.rn.f64 	%fd56, %fd55, %fd52, 0d3F3C71C72D1B5154;
	fma.rn.f64 	%fd57, %fd56, %fd52, 0d3F624924923BE72D;
	fma.rn.f64 	%fd58, %fd57, %fd52, 0d3F8999999999A3C4;
	fma.rn.f64 	%fd59, %fd58, %fd52, 0d3FB5555555555554;
	sub.f64 	%fd60, %fd43, %fd51;
	add.f64 	%fd61, %fd60, %fd60;
	neg.f64 	%fd62, %fd51;
	fma.rn.f64 	%fd63, %fd62, %fd43, %fd61;
	mul.f64 	%fd64, %fd49, %fd63;
	mul.f64 	%fd65, %fd52, %fd59;
	fma.rn.f64 	%fd66, %fd65, %fd51, %fd64;
	xor.b32  	%r1101, %r1247, -2147483648;
	mov.b32 	%r1102, 1127219200;
	mov.b64 	%fd67, {%r1101, %r1102};
	sub.f64 	%fd68, %fd67, %fd1;
	fma.rn.f64 	%fd69, %fd68, 0d3FE62E42FEFA39EF, %fd51;
	fma.rn.f64 	%fd70, %fd68, 0dBFE62E42FEFA39EF, %fd69;
	sub.f64 	%fd71, %fd70, %fd51;
	sub.f64 	%fd72, %fd66, %fd71;
	fma.rn.f64 	%fd73, %fd68, 0d3C7ABC9E3B39803F, %fd72;
	add.f64 	%fd144, %fd69, %fd73;
	bra.uni 	$L__BB0_135;
$L__BB0_134:
	fma.rn.f64 	%fd42, %fd142, 0d7FF0000000000000, 0d7FF0000000000000;
	{
	.reg .b32 %temp; 
	mov.b64 	{%temp, %r1093}, %fd142;
	}
	and.b32  	%r1094, %r1093, 2147483647;
	setp.eq.s32 	%p1029, %r1094, 0;
	selp.f64 	%fd144, 0dFFF0000000000000, %fd42, %p1029;
$L__BB0_135:
	mul.f64 	%fd74, %fd144, %fd3;
	sub.f64 	%fd155, %fd155, %fd74;
$L__BB0_136:
	ld.u32 	%r268, [%rd119];
	setp.eq.s32 	%p1031, %r268, 0;
	@%p1031 bra 	$L__BB0_145;
	cvt.rn.f32.s32 	%f4, %r268;
	div.rn.f32 	%f5, %f4, %f1;
	cvt.f64.f32 	%fd14, %f5;
	{
	.reg .b32 %temp; 
	mov.b64 	{%temp, %r1248}, %fd14;
	}
	{
	.reg .b32 %temp; 
	mov.b64 	{%r1249, %temp}, %fd14;
	}
	setp.gt.s32 	%p1032, %r1248, 1048575;
	mov.b32 	%r1250, -1023;
	mov.f64 	%fd146, %fd14;
	@%p1032 bra 	$L__BB0_139;
	mul.f64 	%fd146, %fd14, 0d4350000000000000;
	{
	.reg .b32 %temp; 
	mov.b64 	{%temp, %r1248}, %fd146;
	}
	{
	.reg .b32 %temp; 
	mov.b64 	{%r1249, %temp}, %fd146;
	}
	mov.b32 	%r1250, -1077;
$L__BB0_139:
	add.s32 	%r1105, %r1248, -1;
	setp.lt.u32 	%p1033, %r1105, 2146435071;
	@%p1033 bra 	$L__BB0_141;
	fma.rn.f64 	%fd75, %fd146, 0d7FF0000000000000, 0d7FF0000000000000;
	{
	.reg .b32 %temp; 
	mov.b64 	{%temp, %r1106}, %fd146;
	}
	and.b32  	%r1107, %r1106, 2147483647;
	setp.eq.s32 	%p1034, %r1107, 0;
	selp.f64 	%fd148, 0dFFF0000000000000, %fd75, %p1034;
	bra.uni 	$L__BB0_144;
$L__BB0_141:
	shr.u32 	%r1108, %r1248, 20;
	add.s32 	%r1251, %r1250, %r1108;
	and.b32  	%r1109, %r1248, 1048575;
	or.b32  	%r1110, %r1109, 1072693248;
	mov.b64 	%fd147, {%r1249, %r1110};
	setp.lt.u32 	%p1035, %r1110, 1073127583;
	@%p1035 bra 	$L__BB0_143;
	{
	.reg .b32 %temp; 
	mov.b64 	{%r1111, %temp}, %fd147;
	}
	{
	.reg .b32 %temp; 
	mov.b64 	{%temp, %r1112}, %fd147;
	}
	add.s32 	%r1113, %r1112, -1048576;
	mov.b64 	%fd147, {%r1111, %r1113};
	add.s32 	%r1251, %r1251, 1;
$L__BB0_143:
	add.f64 	%fd76, %fd147, 0dBFF0000000000000;
	add.f64 	%fd77, %fd147, 0d3FF0000000000000;
	rcp.approx.ftz.f64 	%fd78, %fd77;
	neg.f64 	%fd79, %fd77;
	fma.rn.f64 	%fd80, %fd79, %fd78, 0d3FF0000000000000;
	fma.rn.f64 	%fd81, %fd80, %fd80, %fd80;
	fma.rn.f64 	%fd82, %fd81, %fd78, %fd78;
	mul.f64 	%fd83, %fd76, %fd82;
	fma.rn.f64 	%fd84, %fd76, %fd82, %fd83;
	mul.f64 	%fd85, %fd84, %fd84;
	fma.rn.f64 	%fd86, %fd85, 0d3EB1380B3AE80F1E, 0d3ED0EE258B7A8B04;
	fma.rn.f64 	%fd87, %fd86, %fd85, 0d3EF3B2669F02676F;
	fma.rn.f64 	%fd88, %fd87, %fd85, 0d3F1745CBA9AB0956;
	fma.rn.f64 	%fd89, %fd88, %fd85, 0d3F3C71C72D1B5154;
	fma.rn.f64 	%fd90, %fd89, %fd85, 0d3F624924923BE72D;
	fma.rn.f64 	%fd91, %fd90, %fd85, 0d3F8999999999A3C4;
	fma.rn.f64 	%fd92, %fd91, %fd85, 0d3FB5555555555554;
	sub.f64 	%fd93, %fd76, %fd84;
	add.f64 	%fd94, %fd93, %fd93;
	neg.f64 	%fd95, %fd84;
	fma.rn.f64 	%fd96, %fd95, %fd76, %fd94;
	mul.f64 	%fd97, %fd82, %fd96;
	mul.f64 	%fd98, %fd85, %fd92;
	fma.rn.f64 	%fd99, %fd98, %fd84, %fd97;
	xor.b32  	%r1114, %r1251, -2147483648;
	mov.b32 	%r1115, 1127219200;
	mov.b64 	%fd100, {%r1114, %r1115};
	sub.f64 	%fd101, %fd100, %fd1;
	fma.rn.f64 	%fd102, %fd101, 0d3FE62E42FEFA39EF, %fd84;
	fma.rn.f64 	%fd103, %fd101, 0dBFE62E42FEFA39EF, %fd102;
	sub.f64 	%fd104, %fd103, %fd84;
	sub.f64 	%fd105, %fd99, %fd104;
	fma.rn.f64 	%fd106, %fd101, 0d3C7ABC9E3B39803F, %fd105;
	add.f64 	%fd148, %fd102, %fd106;
$L__BB0_144:
	mul.f64 	%fd107, %fd148, %fd14;
	sub.f64 	%fd155, %fd155, %fd107;
$L__BB0_145:
	add.s32 	%r1243, %r1243, 2;
	add.s64 	%rd119, %rd119, 8;
	setp.ne.s32 	%p1036, %r1243, 0;
	@%p1036 bra 	$L__BB0_127;
	cvt.u64.u32 	%rd120, %r1089;
$L__BB0_147:
	and.b32  	%r1117, %r1239, 1;
	setp.eq.b32 	%p1037, %r1117, 1;
	not.pred 	%p1038, %p1037;
	@%p1038 bra 	$L__BB0_157;
	shl.b64 	%rd103, %rd120, 2;
	add.s64 	%rd104, %rd40, %rd103;
	ld.u32 	%r280, [%rd104];
	setp.eq.s32 	%p1039, %r280, 0;
	@%p1039 bra 	$L__BB0_157;
	cvt.rn.f32.s32 	%f6, %r280;
	div.rn.f32 	%f7, %f6, %f1;
	cvt.f64.f32 	%fd27, %f7;
	{
	.reg .b32 %temp; 
	mov.b64 	{%temp, %r1252}, %fd27;
	}
	{
	.reg .b32 %temp; 
	mov.b64 	{%r1253, %temp}, %fd27;
	}
	setp.gt.s32 	%p1040, %r1252, 1048575;
	mov.b32 	%r1254, -1023;
	mov.f64 	%fd152, %fd27;
	@%p1040 bra 	$L__BB0_151;
	mul.f64 	%fd152, %fd27, 0d4350000000000000;
	{
	.reg .b32 %temp; 
	mov.b64 	{%temp, %r1252}, %fd152;
	}
	{
	.reg .b32 %temp; 
	mov.b64 	{%r1253, %temp}, %fd152;
	}
	mov.b32 	%r1254, -1077;
$L__BB0_151:
	add.s32 	%r1120, %r1252, -1;
	setp.lt.u32 	%p1041, %r1120, 2146435071;
	@%p1041 bra 	$L__BB0_153;
	fma.rn.f64 	%fd108, %fd152, 0d7FF0000000000000, 0d7FF0000000000000;
	{
	.reg .b32 %temp; 
	mov.b64 	{%temp, %r1121}, %fd152;
	}
	and.b32  	%r1122, %r1121, 2147483647;
	setp.eq.s32 	%p1042, %r1122, 0;
	selp.f64 	%fd154, 0dFFF0000000000000, %fd108, %p1042;
	bra.uni 	$L__BB0_156;
$L__BB0_153:
	shr.u32 	%r1123, %r1252, 20;
	add.s32 	%r1255, %r1254, %r1123;
	and.b32  	%r1124, %r1252, 1048575;
	or.b32  	%r1125, %r1124, 1072693248;
	mov.b64 	%fd153, {%r1253, %r1125};
	setp.lt.u32 	%p1043, %r1125, 1073127583;
	@%p1043 bra 	$L__BB0_155;
	{
	.reg .b32 %temp; 
	mov.b64 	{%r1126, %temp}, %fd153;
	}
	{
	.reg .b32 %temp; 
	mov.b64 	{%temp, %r1127}, %fd153;
	}
	add.s32 	%r1128, %r1127, -1048576;
	mov.b64 	%fd153, {%r1126, %r1128};
	add.s32 	%r1255, %r1255, 1;
$L__BB0_155:
	add.f64 	%fd109, %fd153, 0dBFF0000000000000;
	add.f64 	%fd110, %fd153, 0d3FF0000000000000;
	rcp.approx.ftz.f64 	%fd111, %fd110;
	neg.f64 	%fd112, %fd110;
	fma.rn.f64 	%fd113, %fd112, %fd111, 0d3FF0000000000000;
	fma.rn.f64 	%fd114, %fd113, %fd113, %fd113;
	fma.rn.f64 	%fd115, %fd114, %fd111, %fd111;
	mul.f64 	%fd116, %fd109, %fd115;
	fma.rn.f64 	%fd117, %fd109, %fd115, %fd116;
	mul.f64 	%fd118, %fd117, %fd117;
	fma.rn.f64 	%fd119, %fd118, 0d3EB1380B3AE80F1E, 0d3ED0EE258B7A8B04;
	fma.rn.f64 	%fd120, %fd119, %fd118, 0d3EF3B2669F02676F;
	fma.rn.f64 	%fd121, %fd120, %fd118, 0d3F1745CBA9AB0956;
	fma.rn.f64 	%fd122, %fd121, %fd118, 0d3F3C71C72D1B5154;
	fma.rn.f64 	%fd123, %fd122, %fd118, 0d3F624924923BE72D;
	fma.rn.f64 	%fd124, %fd123, %fd118, 0d3F8999999999A3C4;
	fma.rn.f64 	%fd125, %fd124, %fd118, 0d3FB5555555555554;
	sub.f64 	%fd126, %fd109, %fd117;
	add.f64 	%fd127, %fd126, %fd126;
	neg.f64 	%fd128, %fd117;
	fma.rn.f64 	%fd129, %fd128, %fd109, %fd127;
	mul.f64 	%fd130, %fd115, %fd129;
	mul.f64 	%fd131, %fd118, %fd125;
	fma.rn.f64 	%fd132, %fd131, %fd117, %fd130;
	xor.b32  	%r1129, %r1255, -2147483648;
	mov.b32 	%r1130, 1127219200;
	mov.b64 	%fd133, {%r1129, %r1130};
	sub.f64 	%fd134, %fd133, %fd1;
	fma.rn.f64 	%fd135, %fd134, 0d3FE62E42FEFA39EF, %fd117;
	fma.rn.f64 	%fd136, %fd134, 0dBFE62E42FEFA39EF, %fd135;
	sub.f64 	%fd137, %fd136, %fd117;
	sub.f64 	%fd138, %fd132, %fd137;
	fma.rn.f64 	%fd139, %fd134, 0d3C7ABC9E3B39803F, %fd138;
	add.f64 	%fd154, %fd135, %fd139;
$L__BB0_156:
	mul.f64 	%fd140, %fd154, %fd27;
	sub.f64 	%fd155, %fd155, %fd140;
$L__BB0_157:
	ld.param.u64 	%rd118, [_Z13expectedForcePiS_iiPd_param_4];
	cvta.to.global.u64 	%rd105, %rd118;
	mul.wide.s32 	%rd106, %r1, 8;
	add.s64 	%rd107, %rd105, %rd106;
	st.global.f64 	[%rd107], %fd155;
	{ // callseq 3, 0
	.param .b64 param0;
	st.param.b64 	[param0], %rd40;
	call.uni 
	free, 
	(
	param0
	);
	} // callseq 3
$L__BB0_158:
	ret;
$L__BB0_159:
	mov.u64 	%rd108, $str$1;
	cvta.global.u64 	%rd109, %rd108;
	{ // callseq 4, 0
	.param .b64 param0;
	st.param.b64 	[param0], %rd109;
	.param .b64 param1;
	st.param.b64 	[param1], 0;
	.param .b32 retval0;
	call.uni (retval0), 
	vprintf, 
	(
	param0, 
	param1
	);
	ld.param.b32 	%r1131, [retval0];
	} // callseq 4
	bra.uni 	$L__BB0_158;

}
	// .globl	_ZN3cub18CUB_300001_SM_10006detail11EmptyKernelIvEEvv
.visible .entry _ZN3cub18CUB_300001_SM_10006detail11EmptyKernelIvEEvv()
{


	ret;

}


// ===== COMPILED SASS (sm_100) =====

	.target	sm_100

	.elftype	@"ET_EXEC"


//--------------------- .note.nv.tkinfo           --------------------------
	.section	.note.nv.tkinfo,"",@"SHT_NOTE"
	.sectionflags	@"SHF_NOTE_NV_TKINFO"
	.tkinfo
        /*0018*/ 	.word	0x00000002
        /*0030*/ 	.string	""
        /*0030*/ 	.string	"ptxas"
        /*0030*/ 	.string	"Cuda compilation tools, release 13.0, V13.0.88"
        /*0030*/ 	.string	"Build cuda_13.0.r13.0/compiler.36424714_0"
        /*0030*/ 	.string	"-arch sm_100 -m 64 "



//--------------------- .note.nv.cuinfo           --------------------------
	.section	.note.nv.cuinfo,"",@"SHT_NOTE"
	.sectionflags	@"SHF_NOTE_NV_CUINFO"
        /*0018*/ 	.short	0x0002
        /*001a*/ 	.short	0x0064
        /*001c*/ 	.short	0x0082
	.zero		2


//--------------------- .nv.info                  --------------------------
	.section	.nv.info,"",@"SHT_CUDA_INFO"
	.align	4


	//----- nvinfo : EIATTR_REGCOUNT
	.align		4
        /*0000*/ 	.byte	0x04, 0x2f
        /*0002*/ 	.short	(.L_46 - .L_45)
	.align		4
.L_45:
        /*0004*/ 	.word	index@(_Z13expectedForcePiS_iiPd)
        /*0008*/ 	.word	0x00000020


	//----- nvinfo : EIATTR_FRAME_SIZE
	.align		4
.L_46:
        /*000c*/ 	.byte	0x04, 0x11
        /*000e*/ 	.short	(.L_48 - .L_47)
	.align		4
.L_47:
        /*0010*/ 	.word	index@($__internal_0_$__cuda_sm3x_div_rn_noftz_f32_slowpath)
        /*0014*/ 	.word	0x00000000


	//----- nvinfo : EIATTR_FRAME_SIZE
	.align		4
.L_48:
        /*0018*/ 	.byte	0x04, 0x11
        /*001a*/ 	.short	(.L_50 - .L_49)
	.align		4
.L_49:
        /*001c*/ 	.word	index@(_Z13expectedForcePiS_iiPd)
        /*0020*/ 	.word	0x00000000


	//----- nvinfo : EIATTR_REGCOUNT
	.align		4
.L_50:
        /*0024*/ 	.byte	0x04, 0x2f
        /*0026*/ 	.short	(.L_52 - .L_51)
	.align		4
.L_51:
        /*0028*/ 	.word	index@(_ZN3cub18CUB_300001_SM_10006detail11EmptyKernelIvEEvv)
        /*002c*/ 	.word	0x00000004


	//----- nvinfo : EIATTR_FRAME_SIZE
	.align		4
.L_52:
        /*0030*/ 	.byte	0x04, 0x11
        /*0032*/ 	.short	(.L_54 - .L_53)
	.align		4
.L_53:
        /*0034*/ 	.word	index@(_ZN3cub18CUB_300001_SM_10006detail11EmptyKernelIvEEvv)
        /*0038*/ 	.word	0x00000000


	//----- nvinfo : EIATTR_MIN_STACK_SIZE
	.align		4
.L_54:
        /*003c*/ 	.byte	0x04, 0x12
        /*003e*/ 	.short	(.L_56 - .L_55)
	.align		4
.L_55:
        /*0040*/ 	.word	index@(_ZN3cub18CUB_300001_SM_10006detail11EmptyKernelIvEEvv)
        /*0044*/ 	.word	0x00000000


	//----- nvinfo : EIATTR_MIN_STACK_SIZE
	.align		4
.L_56:
        /*0048*/ 	.byte	0x04, 0x12
        /*004a*/ 	.short	(.L_58 - .L_57)
	.align		4
.L_57:
        /*004c*/ 	.word	index@(_Z13expectedForcePiS_iiPd)
        /*0050*/ 	.word	0x00000000
.L_58:


//--------------------- .nv.compat                --------------------------
	.section	.nv.compat,"",@"SHT_CUDA_COMPAT_INFO"
	.align	4
        /*0000*/ 	.byte	0x02, 0x09, 0x00, 0x00, 0x02, 0x02, 0x01, 0x00, 0x02, 0x05, 0x05, 0x00, 0x03, 0x07, 0x01, 0x01
        /*0010*/ 	.byte	0x02, 0x03, 0x00, 0x00, 0x02, 0x06, 0x01, 0x00, 0x04, 0x0b, 0x08, 0x00, 0x01, 0x00, 0x00, 0x00
        /*0020*/ 	.byte	0x00, 0x00, 0x00, 0x00


//--------------------- .nv.info._ZN3cub18CUB_300001_SM_10006detail11EmptyKernelIvEEvv --------------------------
	.section	.nv.info._ZN3cub18CUB_300001_SM_10006detail11EmptyKernelIvEEvv,"",@"SHT_CUDA_INFO"
	.sectionflags	@""
	.align	4


	//----- nvinfo : EIATTR_CUDA_API_VERSION
	.align		4
        /*0000*/ 	.byte	0x04, 0x37
        /*0002*/ 	.short	(.L_60 - .L_59)
.L_59:
        /*0004*/ 	.word	0x00000082


	//----- nvinfo : EIATTR_SPARSE_MMA_MASK
	.align		4
.L_60:
        /*0008*/ 	.byte	0x03, 0x50
        /*000a*/ 	.short	0x0000


	//----- nvinfo : EIATTR_MAXREG_COUNT
	.align		4
        /*000c*/ 	.byte	0x03, 0x1b
        /*000e*/ 	.short	0x00ff


	//----- nvinfo : EIATTR_MERCURY_ISA_VERSION
	.align		4
        /*0010*/ 	.byte	0x03, 0x5f
        /*0012*/ 	.short	0x0101


	//----- nvinfo : EIATTR_VRC_CTA_INIT_COUNT
	.align		4
        /*0014*/ 	.byte	0x02, 0x4a
	.zero		1
	.zero		1


	//----- nvinfo : EIATTR_EXIT_INSTR_OFFSETS
	.align		4
        /*0018*/ 	.byte	0x04, 0x1c
        /*001a*/ 	.short	(.L_62 - .L_61)


	//   ....[0]....
.L_61:
        /*001c*/ 	.word	0x00000010


	//----- nvinfo : EIATTR_SW_WAR
	.align		4
.L_62:
        /*0020*/ 	.byte	0x04, 0x36
        /*0022*/ 	.short	(.L_64 - .L_63)
.L_63:
        /*0024*/ 	.word	0x00000008
.L_64:


//--------------------- .nv.info._Z13expectedForcePiS_iiPd --------------------------
	.section	.nv.info._Z13expectedForcePiS_iiPd,"",@"SHT_CUDA_INFO"
	.sectionflags	@""
	.align	4


	//----- nvinfo : EIATTR_CUDA_API_VERSION
	.align		4
        /*0000*/ 	.byte	0x04, 0x37
        /*0002*/ 	.short	(.L_66 - .L_65)
.L_65:
        /*0004*/ 	.word	0x00000082


	//----- nvinfo : EIATTR_KPARAM_INFO
	.align		4
.L_66:
        /*0008*/ 	.byte	0x04, 0x17
        /*000a*/ 	.short	(.L_68 - .L_67)
.L_67:
        /*000c*/ 	.word	0x00000000
        /*0010*/ 	.short	0x0004
        /*0012*/ 	.short	0x0018
        /*0014*/ 	.byte	0x00, 0xf5, 0x21, 0x00


	//----- nvinfo : EIATTR_KPARAM_INFO
	.align		4
.L_68:
        /*0018*/ 	.byte	0x04, 0x17
        /*001a*/ 	.short	(.L_70 - .L_69)
.L_69:
        /*001c*/ 	.word	0x00000000
        /*0020*/ 	.short	0x0003
        /*0022*/ 	.short	0x0014
        /*0024*/ 	.byte	0x00, 0xf0, 0x11, 0x00


	//----- nvinfo : EIATTR_KPARAM_INFO
	.align		4
.L_70:
        /*0028*/ 	.byte	0x04, 0x17
        /*002a*/ 	.short	(.L_72 - .L_71)
.L_71:
        /*002c*/ 	.word	0x00000000
        /*0030*/ 	.short	0x0002
        /*0032*/ 	.short	0x0010
        /*0034*/ 	.byte	0x00, 0xf0, 0x11, 0x00


	//----- nvinfo : EIATTR_KPARAM_INFO
	.align		4
.L_72:
        /*0038*/ 	.byte	0x04, 0x17
        /*003a*/ 	.short	(.L_74 - .L_73)
.L_73:
        /*003c*/ 	.word	0x00000000
        /*0040*/ 	.short	0x0001
        /*0042*/ 	.short	0x0008
        /*0044*/ 	.byte	0x00, 0xf5, 0x21, 0x00


	//----- nvinfo : EIATTR_KPARAM_INFO
	.align		4
.L_74:
        /*0048*/ 	.byte	0x04, 0x17
        /*004a*/ 	.short	(.L_76 - .L_75)
.L_75:
        /*004c*/ 	.word	0x00000000
        /*0050*/ 	.short	0x0000
        /*0052*/ 	.short	0x0000
        /*0054*/ 	.byte	0x00, 0xf5, 0x21, 0x00


	//----- nvinfo : EIATTR_SPARSE_MMA_MASK
	.align		4
.L_76:
        /*0058*/ 	.byte	0x03, 0x50
        /*005a*/ 	.short	0x0000


	//----- nvinfo : EIATTR_MAXREG_COUNT
	.align		4
        /*005c*/ 	.byte	0x03, 0x1b
        /*005e*/ 	.short	0x00ff


	//----- nvinfo : EIATTR_EXTERNS
	.align		4
        /*0060*/ 	.byte	0x04, 0x0f
        /*0062*/ 	.short	(.L_78 - .L_77)


	//   ....[0]....
	.align		4
.L_77:
        /*0064*/ 	.word	index@(vprintf)


	//   ....[1]....
	.align		4
        /*0068*/ 	.word	index@(malloc)


	//   ....[2]....
	.align		4
        /*006c*/ 	.word	index@(free)


	//----- nvinfo : EIATTR_MERCURY_ISA_VERSION
	.align		4
.L_78:
        /*0070*/ 	.byte	0x03, 0x5f
        /*0072*/ 	.short	0x0101


	//----- nvinfo : EIATTR_VRC_CTA_INIT_COUNT
	.align		4
        /*0074*/ 	.byte	0x02, 0x4a
	.zero		1
	.zero		1


	//----- nvinfo : EIATTR_SYSCALL_OFFSETS
	.align		4
        /*0078*/ 	.byte	0x04, 0x46
        /*007a*/ 	.short	(.L_80 - .L_79)


	//   ....[0]....
.L_79:
        /*007c*/ 	.word	0x00000170


	//   ....[1]....
        /*0080*/ 	.word	0x00000240


	//   ....[2]....
        /*0084*/ 	.word	0x00000760


	//   ....[3]....
        /*0088*/ 	.word	0x00006730


	//   ....[4]....
        /*008c*/ 	.word	0x00007d70


	//   ....[5]....
        /*0090*/ 	.word	0x00007e00


	//----- nvinfo : EIATTR_EXIT_INSTR_OFFSETS
	.align		4
.L_80:
        /*0094*/ 	.byte	0x04, 0x1c
        /*0096*/ 	.short	(.L_82 - .L_81)


	//   ....[0]....
.L_81:
        /*0098*/ 	.word	0x00000080


	//   ....[1]....
        /*009c*/ 	.word	0x00000250


	//   ....[2]....
        /*00a0*/ 	.word	0x000002c0


	//   ....[3]....
        /*00a4*/ 	.word	0x00000690


	//   ....[4]....
        /*00a8*/ 	.word	0x00007d80


	//   ....[5]....
        /*00ac*/ 	.word	0x00007e10


	//----- nvinfo : EIATTR_CRS_STACK_SIZE
	.align		4
.L_82:
        /*00b0*/ 	.byte	0x04, 0x1e
        /*00b2*/ 	.short	(.L_84 - .L_83)
.L_83:
        /*00b4*/ 	.word	0x00000000


	//----- nvinfo : EIATTR_CBANK_PARAM_SIZE
	.align		4
.L_84:
        /*00b8*/ 	.byte	0x03, 0x19
        /*00ba*/ 	.short	0x0020


	//----- nvinfo : EIATTR_PARAM_CBANK
	.align		4
        /*00bc*/ 	.byte	0x04, 0x0a
        /*00be*/ 	.short	(.L_86 - .L_85)
	.align		4
.L_85:
        /*00c0*/ 	.word	index@(.nv.constant0._Z13expectedForcePiS_iiPd)
        /*00c4*/ 	.short	0x0380
        /*00c6*/ 	.short	0x0020


	//----- nvinfo : EIATTR_SW_WAR
	.align		4
.L_86:
        /*00c8*/ 	.byte	0x04, 0x36
        /*00ca*/ 	.short	(.L_88 - .L_87)
.L_87:
        /*00cc*/ 	.word	0x00000008
.L_88:


//--------------------- .nv.callgraph             --------------------------
	.section	.nv.callgraph,"",@"SHT_CUDA_CALLGRAPH"
	.align	4
	.sectionentsize	8
	.align		4
        /*0000*/ 	.word	0x00000000
	.align		4
        /*0004*/ 	.word	0xffffffff
	.align		4
        /*0008*/ 	.word	index@(_Z13expectedForcePiS_iiPd)
	.align		4
        /*000c*/ 	.word	index@(free)
	.align		4
        /*0010*/ 	.word	index@(_Z13expectedForcePiS_iiPd)
	.align		4
        /*0014*/ 	.word	index@(vprintf)
	.align		4
        /*0018*/ 	.word	index@(_Z13expectedForcePiS_iiPd)
	.align		4
        /*001c*/ 	.word	index@(malloc)
	.align		4
        /*0020*/ 	.word	0x00000000
	.align		4
        /*0024*/ 	.word	0xfffffffe
	.align		4
        /*0028*/ 	.word	0x00000000
	.align		4
        /*002c*/ 	.word	0xfffffffd
	.align		4
        /*0030*/ 	.word	0x00000000
	.align		4
        /*0034*/ 	.word	0xfffffffc


//--------------------- .nv.constant4             --------------------------
	.section	.nv.constant4,"a",@progbits
	.align	8
	.align		8
.nv.constant4:
        /*0000*/ 	.dword	_ZN34_INTERNAL_2347cd80_4_k_cu_504defc04cuda3std3__45__cpo5beginE
	.align		8
        /*0008*/ 	.dword	_ZN34_INTERNAL_2347cd80_4_k_cu_504defc04cuda3std3__45__cpo3endE
	.align		8
        /*0010*/ 	.dword	_ZN34_INTERNAL_2347cd80_4_k_cu_504defc04cuda3std3__45__cpo6cbeginE
	.align		8
        /*0018*/ 	.dword	_ZN34_INTERNAL_2347cd80_4_k_cu_504defc04cuda3std3__45__cpo4cendE
	.align		8
        /*0020*/ 	.dword	_ZN34_INTERNAL_2347cd80_4_k_cu_504defc04cuda3std3__45__cpo6rbeginE
	.align		8
        /*0028*/ 	.dword	_ZN34_INTERNAL_2347cd80_4_k_cu_504defc04cuda3std3__45__cpo4rendE
	.align		8
        /*0030*/ 	.dword	_ZN34_INTERNAL_2347cd80_4_k_cu_504defc04cuda3std3__45__cpo7crbeginE
	.align		8
        /*0038*/ 	.dword	_ZN34_INTERNAL_2347cd80_4_k_cu_504defc04cuda3std3__45__cpo5crendE
	.align		8
        /*0040*/ 	.dword	_ZN34_INTERNAL_2347cd80_4_k_cu_504defc04cuda3std3__436_GLOBAL__N__2347cd80_4_k_cu_504defc06ignoreE
	.align		8
        /*0048*/ 	.dword	_ZN34_INTERNAL_2347cd80_4_k_cu_504defc04cuda3std3__419piecewise_constructE
	.align		8
        /*0050*/ 	.dword	_ZN34_INTERNAL_2347cd80_4_k_cu_504defc04cuda3std3__48in_placeE
	.align		8
        /*0058*/ 	.dword	_ZN34_INTERNAL_2347cd80_4_k_cu_504defc04cuda3std3__420unreachable_sentinelE
	.align		8
        /*0060*/ 	.dword	_ZN34_INTERNAL_2347cd80_4_k_cu_504defc04cuda3std3__47nulloptE
	.align		8
        /*0068*/ 	.dword	_ZN34_INTERNAL_2347cd80_4_k_cu_504defc04cuda3std3__48unexpectE
	.align		8
        /*0070*/ 	.dword	_ZN34_INTERNAL_2347cd80_4_k_cu_504defc04cuda3std6ranges3__45__cpo4swapE
	.align		8
        /*0078*/ 	.dword	_ZN34_INTERNAL_2347cd80_4_k_cu_504defc04cuda3std6ranges3__45__cpo9iter_moveE
	.align		8
        /*0080*/ 	.dword	_ZN34_INTERNAL_2347cd80_4_k_cu_504defc04cuda3std6ranges3__45__cpo5beginE
	.align		8
        /*0088*/ 	.dword	_ZN34_INTERNAL_2347cd80_4_k_cu_504defc04cuda3std6ranges3__45__cpo3endE
	.align		8
        /*0090*/ 	.dword	_ZN34_INTERNAL_2347cd80_4_k_cu_504defc04cuda3std6ranges3__45__cpo6cbeginE
	.align		8
        /*0098*/ 	.dword	_ZN34_INTERNAL_2347cd80_4_k_cu_504defc04cuda3std6ranges3__45__cpo4cendE
	.align		8
        /*00a0*/ 	.dword	_ZN34_INTERNAL_2347cd80_4_k_cu_504defc04cuda3std6ranges3__45__cpo7advanceE
	.align		8
        /*00a8*/ 	.dword	_ZN34_INTERNAL_2347cd80_4_k_cu_504defc04cuda3std6ranges3__45__cpo9iter_swapE
	.align		8
        /*00b0*/ 	.dword	_ZN34_INTERNAL_2347cd80_4_k_cu_504defc04cuda3std6ranges3__45__cpo4nextE
	.align		8
        /*00b8*/ 	.dword	_ZN34_INTERNAL_2347cd80_4_k_cu_504defc04cuda3std6ranges3__45__cpo4prevE
	.align		8
        /*00c0*/ 	.dword	_ZN34_INTERNAL_2347cd80_4_k_cu_504defc04cuda3std6ranges3__45__cpo4dataE
	.align		8
        /*00c8*/ 	.dword	_ZN34_INTERNAL_2347cd80_4_k_cu_504defc04cuda3std6ranges3__45__cpo5cdataE
	.align		8
        /*00d0*/ 	.dword	_ZN34_INTERNAL_2347cd80_4_k_cu_504defc04cuda3std6ranges3__45__cpo4sizeE
	.align		8
        /*00d8*/ 	.dword	_ZN34_INTERNAL_2347cd80_4_k_cu_504defc04cuda3std6ranges3__45__cpo5ssizeE
	.align		8
        /*00e0*/ 	.dword	_ZN34_INTERNAL_2347cd80_4_k_cu_504defc04cuda3std6ranges3__45__cpo8distanceE
	.align		8
        /*00e8*/ 	.dword	_ZN34_INTERNAL_2347cd80_4_k_cu_504defc06thrust24THRUST_300001_SM_1000_NS8cuda_cub3parE
	.align		8
        /*00f0*/ 	.dword	_ZN34_INTERNAL_2347cd80_4_k_cu_504defc06thrust24THRUST_300001_SM_1000_NS8cuda_cub10par_nosyncE
	.align		8
        /*00f8*/ 	.dword	_ZN34_INTERNAL_2347cd80_4_k_cu_504defc06thrust24THRUST_300001_SM_1000_NS6system6detail10sequential3seqE
	.align		8
        /*0100*/ 	.dword	_ZN34_INTERNAL_2347cd80_4_k_cu_504defc06thrust24THRUST_300001_SM_1000_NS12placeholders2_1E
	.align		8
        /*0108*/ 	.dword	_ZN34_INTERNAL_2347cd80_4_k_cu_504defc06thrust24THRUST_300001_SM_1000_NS12placeholders2_2E
	.align		8
        /*0110*/ 	.dword	_ZN34_INTERNAL_2347cd80_4_k_cu_504defc06thrust24THRUST_300001_SM_1000_NS12placeholders2_3E
	.align		8
        /*0118*/ 	.dword	_ZN34_INTERNAL_2347cd80_4_k_cu_504defc06thrust24THRUST_300001_SM_1000_NS12placeholders2_4E
	.align		8
        /*0120*/ 	.dword	_ZN34_INTERNAL_2347cd80_4_k_cu_504defc06thrust24THRUST_300001_SM_1000_NS12placeholders2_5E
	.align		8
        /*0128*/ 	.dword	_ZN34_INTERNAL_2347cd80_4_k_cu_504defc06thrust24THRUST_300001_SM_1000_NS12placeholders2_6E
	.align		8
        /*0130*/ 	.dword	_ZN34_INTERNAL_2347cd80_4_k_cu_504defc06thrust24THRUST_300001_SM_1000_NS12placeholders2_7E
	.align		8
        /*0138*/ 	.dword	_ZN34_INTERNAL_2347cd80_4_k_cu_504defc06thrust24THRUST_300001_SM_1000_NS12placeholders2_8E
	.align		8
        /*0140*/ 	.dword	_ZN34_INTERNAL_2347cd80_4_k_cu_504defc06thrust24THRUST_300001_SM_1000_NS12placeholders2_9E
	.align		8
        /*0148*/ 	.dword	_ZN34_INTERNAL_2347cd80_4_k_cu_504defc06thrust24THRUST_300001_SM_1000_NS12placeholders3_10E
	.align		8
        /*0150*/ 	.dword	_ZN34_INTERNAL_2347cd80_4_k_cu_504defc06thrust24THRUST_300001_SM_1000_NS3seqE
	.align		8
        /*0158*/ 	.dword	$str
	.align		8
        /*0160*/ 	.dword	$str$1
	.align		8
        /*0168*/ 	.dword	vprintf
	.align		8
        /*0170*/ 	.dword	malloc
	.align		8
        /*0178*/ 	.dword	free


//--------------------- .text._ZN3cub18CUB_300001_SM_10006detail11EmptyKernelIvEEvv --------------------------
	.section	.text._ZN3cub18CUB_300001_SM_10006detail11EmptyKernelIvEEvv,"ax",@progbits
	.align	128
        .global         _ZN3cub18CUB_300001_SM_10006detail11EmptyKernelIvEEvv
        .type           _ZN3cub18CUB_300001_SM_10006detail11EmptyKernelIvEEvv,@function
        .size           _ZN3cub18CUB_300001_SM_10006detail11EmptyKernelIvEEvv,(.L_x_117 - _ZN3cub18CUB_300001_SM_10006detail11EmptyKernelIvEEvv)
        .other          _ZN3cub18CUB_300001_SM_10006detail11EmptyKernelIvEEvv,@"STO_CUDA_ENTRY STV_DEFAULT"
_ZN3cub18CUB_300001_SM_10006detail11EmptyKernelIvEEvv:
.text._ZN3cub18CUB_300001_SM_10006detail11EmptyKernelIvEEvv:
[----:B------:R-:W-:Y:S01]  /*0000*/  LDC R1, c[0x0][0x37c] ;  /* 0x0000df00ff017b82 */ /* 0x000fe20000000800 */
[----:B------:R-:W-:Y:S05]  /*0010*/  EXIT ;  /* 0x000000000000794d */ /* 0x000fea0003800000 */
.L_x_0:
[----:B------:R-:W-:-:S00]  /*0020*/  BRA `(.L_x_0) ;  /* 0xfffffffc00fc7947 */ /* 0x000fc0000383ffff */
[----:B------:R-:W-:-:S00]  /*0030*/  NOP ;  /* 0x0000000000007918 */ /* 0x000fc00000000000 */
        /* <DEDUP_REMOVED lines=12> */
.L_x_117:


//--------------------- .text._Z13expectedForcePiS_iiPd --------------------------
	.section	.text._Z13expectedForcePiS_iiPd,"ax",@progbits
	.align	128
        .global         _Z13expectedForcePiS_iiPd
        .type           _Z13expectedForcePiS_iiPd,@function
        .size           _Z13expectedForcePiS_iiPd,(.L_x_116 - _Z13expectedForcePiS_iiPd)
        .other          _Z13expectedForcePiS_iiPd,@"STO_CUDA_ENTRY STV_DEFAULT"
_Z13expectedForcePiS_iiPd:
.text._Z13expectedForcePiS_iiPd:
[----:B------:R-:W0:Y:S01]  /*0000*/  LDC R1, c[0x0][0x37c] ;  /* 0x0000df00ff017b82 */ /* 0x000e220000000800 */
[----:B------:R-:W1:Y:S01]  /*0010*/  S2R R2, SR_CTAID.X ;  /* 0x0000000000027919 */ /* 0x000e620000002500 */
[----:B------:R-:W1:Y:S01]  /*0020*/  LDCU UR4, c[0x0][0x360] ;  /* 0x00006c00ff0477ac */ /* 0x000e620008000800 */
[----:B------:R-:W1:Y:S01]  /*0030*/  S2R R3, SR_TID.X ;  /* 0x0000000000037919 */ /* 0x000e620000002100 */
[----:B------:R-:W2:Y:S01]  /*0040*/  LDCU UR5, c[0x0][0x390] ;  /* 0x00007200ff0577ac */ /* 0x000ea20008000800 */
[----:B-1----:R-:W-:-:S05]  /*0050*/  IMAD R2, R2, UR4, R3 ;  /* 0x0000000402027c24 */ /* 0x002fca000f8e0203 */
[----:B--2---:R-:W-:-:S04]  /*0060*/  ISETP.GE.AND P0, PT, R2, UR5, PT ;  /* 0x0000000502007c0c */ /* 0x004fc8000bf06270 */
[----:B------:R-:W-:-:S13]  /*0070*/  ISETP.EQ.OR P0, PT, R2, RZ, P0 ;  /* 0x000000ff0200720c */ /* 0x000fda0000702670 */
[----:B0-----:R-:W-:Y:S05]  /*0080*/  @P0 EXIT ;  /* 0x000000000000094d */ /* 0x001fea0003800000 */
[----:B------:R-:W0:Y:S01]  /*0090*/  LDC.64 R22, c[0x0][0x380] ;  /* 0x0000e000ff167b82 */ /* 0x000e220000000a00 */
[----:B------:R-:W1:Y:S01]  /*00a0*/  LDCU.64 UR36, c[0x0][0x358] ;  /* 0x00006b00ff2477ac */ /* 0x000e620008000a00 */
[----:B------:R-:W2:Y:S01]  /*00b0*/  LDCU UR4, c[0x0][0x394] ;  /* 0x00007280ff0477ac */ /* 0x000ea20008000800 */
[----:B0-----:R-:W-:-:S05]  /*00c0*/  IMAD.WIDE R22, R2, 0x4, R22 ;  /* 0x0000000402167825 */ /* 0x001fca00078e0216 */
[----:B-1----:R0:W5:Y:S01]  /*00d0*/  LDG.E R18, desc[UR36][R22.64] ;  /* 0x0000002416127981 */ /* 0x002162000c1e1900 */
[----:B------:R-:W-:Y:S01]  /*00e0*/  MOV R0, 0x170 ;  /* 0x0000017000007802 */ /* 0x000fe20000000f00 */
[----:B--2---:R-:W-:-:S03]  /*00f0*/  UIMAD.WIDE UR4, UR4, 0x4, URZ ;  /* 0x00000004040478a5 */ /* 0x004fc6000f8e02ff */
[----:B------:R0:W1:Y:S03]  /*0100*/  LDC.64 R6, c[0x4][R0] ;  /* 0x0100000000067b82 */ /* 0x0000660000000a00 */
[----:B------:R-:W-:Y:S02]  /*0110*/  IMAD.U32 R9, RZ, RZ, UR5 ;  /* 0x00000005ff097e24 */ /* 0x000fe4000f8e00ff */
[----:B------:R-:W-:Y:S02]  /*0120*/  IMAD.U32 R5, RZ, RZ, UR5 ;  /* 0x00000005ff057e24 */ /* 0x000fe4000f8e00ff */
[----:B------:R-:W-:Y:S02]  /*0130*/  IMAD.U32 R4, RZ, RZ, UR4 ;  /* 0x00000004ff047e24 */ /* 0x000fe4000f8e00ff */
[----:B------:R-:W-:Y:S02]  /*0140*/  IMAD.U32 R8, RZ, RZ, UR4 ;  /* 0x00000004ff087e24 */ /* 0x000fe4000f8e00ff */
[----:B0-----:R-:W-:-:S07]  /*0150*/  IMAD.MOV.U32 R5, RZ, RZ, R9 ;  /* 0x000000ffff057224 */ /* 0x001fce00078e0009 */
[----:B------:R-:W-:-:S07]  /*0160*/  LEPC R20, `(.L_x_1) ;  /* 0x000000001014794e */ /* 0x000fce0000000000 */
[----:B-1---5:R-:W-:Y:S05]  /*0170*/  CALL.ABS.NOINC R6 ;  /* 0x0000000006007343 */ /* 0x022fea0003c00000 */
.L_x_1:
[----:B------:R-:W-:Y:S01]  /*0180*/  ISETP.NE.U32.AND P0, PT, R4, RZ, PT ;  /* 0x000000ff0400720c */ /* 0x000fe20003f05070 */
[----:B------:R-:W-:Y:S02]  /*0190*/  IMAD.MOV.U32 R16, RZ, RZ, R4 ;  /* 0x000000ffff107224 */ /* 0x000fe400078e0004 */
[----:B------:R-:W-:Y:S01]  /*01a0*/  IMAD.MOV.U32 R17, RZ, RZ, R5 ;  /* 0x000000ffff117224 */ /* 0x000fe200078e0005 */
[----:B------:R-:W-:-:S13]  /*01b0*/  ISETP.NE.AND.EX P0, PT, R5, RZ, PT, P0 ;  /* 0x000000ff0500720c */ /* 0x000fda0003f05300 */
[----:B------:R-:W-:Y:S05]  /*01c0*/  @P0 BRA `(.L_x_2) ;  /* 0x0000000000240947 */ /* 0x000fea0003800000 */
[----:B------:R-:W-:Y:S01]  /*01d0*/  MOV R0, 0x168 ;  /* 0x0000016800007802 */ /* 0x000fe20000000f00 */
[----:B------:R-:W0:Y:S01]  /*01e0*/  LDCU.64 UR4, c[0x4][0x158] ;  /* 0x01002b00ff0477ac */ /* 0x000e220008000a00 */
[----:B------:R-:W-:Y:S02]  /*01f0*/  CS2R R6, SRZ ;  /* 0x0000000000067805 */ /* 0x000fe4000001ff00 */
[----:B------:R1:W2:Y:S01]  /*0200*/  LDC.64 R2, c[0x4][R0] ;  /* 0x0100000000027b82 */ /* 0x0002a20000000a00 */
[----:B0-----:R-:W-:Y:S02]  /*0210*/  IMAD.U32 R4, RZ, RZ, UR4 ;  /* 0x00000004ff047e24 */ /* 0x001fe4000f8e00ff */
[----:B-1----:R-:W-:-:S07]  /*0220*/  IMAD.U32 R5, RZ, RZ, UR5 ;  /* 0x00000005ff057e24 */ /* 0x002fce000f8e00ff */
[----:B------:R-:W-:-:S07]  /*0230*/  LEPC R20, `(.L_x_3) ;  /* 0x000000001014794e */ /* 0x000fce0000000000 */
[----:B--2---:R-:W-:Y:S05]  /*0240*/  CALL.ABS.NOINC R2 ;  /* 0x0000000002007343 */ /* 0x004fea0003c00000 */
.L_x_3:
[----:B------:R-:W-:Y:S05]  /*0250*/  EXIT ;  /* 0x000000000000794d */ /* 0x000fea0003800000 */
.L_x_2:
[----:B------:R-:W2:Y:S04]  /*0260*/  LDG.E R0, desc[UR36][R22.64] ;  /* 0x0000002416007981 */ /* 0x000ea8000c1e1900 */
[----:B------:R-:W2:Y:S02]  /*0270*/  LDG.E R3, desc[UR36][R22.64+-0x4] ;  /* 0xfffffc2416037981 */ /* 0x000ea4000c1e1900 */
[----:B--2---:R-:W-:-:S13]  /*0280*/  ISETP.NE.AND P0, PT, R0, R3, PT ;  /* 0x000000030000720c */ /* 0x004fda0003f05270 */
[----:B------:R-:W0:Y:S02]  /*0290*/  @!P0 LDC.64 R4, c[0x0][0x398] ;  /* 0x0000e600ff048b82 */ /* 0x000e240000000a00 */
[----:B0-----:R-:W-:-:S05]  /*02a0*/  @!P0 IMAD.WIDE R4, R2, 0x8, R4 ;  /* 0x0000000802048825 */ /* 0x001fca00078e0204 */
[----:B------:R0:W-:Y:S01]  /*02b0*/  @!P0 STG.E.64 desc[UR36][R4.64], RZ ;  /* 0x000000ff04008986 */ /* 0x0001e2000c101b24 */
[----:B------:R-:W-:Y:S05]  /*02c0*/  @!P0 EXIT ;  /* 0x000000000000894d */ /* 0x000fea0003800000 */
[----:B------:R-:W-:Y:S01]  /*02d0*/  ISETP.GE.AND P0, PT, R3, R18, PT ;  /* 0x000000120300720c */ /* 0x000fe20003f06270 */
[----:B------:R-:W-:Y:S01]  /*02e0*/  BSSY.RECONVERGENT B0, `(.L_x_4) ;  /* 0x0000036000007945 */ /* 0x000fe20003800200 */
[----:B------:R-:W-:-:S11]  /*02f0*/  IMAD.MOV.U32 R27, RZ, RZ, RZ ;  /* 0x000000ffff1b7224 */ /* 0x000fd600078e00ff */
[----:B------:R-:W-:Y:S05]  /*0300*/  @P0 BRA `(.L_x_5) ;  /* 0x0000000000cc0947 */ /* 0x000fea0003800000 */
[----:B------:R-:W-:Y:S01]  /*0310*/  IMAD.IADD R6, R18, 0x1, -R3 ;  /* 0x0000000112067824 */ /* 0x000fe200078e0a03 */
[----:B------:R-:W-:Y:S01]  /*0320*/  BSSY.RECONVERGENT B1, `(.L_x_6) ;  /* 0x0000024000017945 */ /* 0x000fe20003800200 */
[----:B------:R-:W-:Y:S02]  /*0330*/  IMAD.IADD R18, R3, 0x1, -R18 ;  /* 0x0000000103127824 */ /* 0x000fe400078e0a12 */
[----:B------:R-:W-:Y:S01]  /*0340*/  IMAD.MOV.U32 R27, RZ, RZ, RZ ;  /* 0x000000ffff1b7224 */ /* 0x000fe200078e00ff */
[----:B------:R-:W-:Y:S02]  /*0350*/  LOP3.LUT R0, R6, 0x3, RZ, 0xc0, !PT ;  /* 0x0000000306007812 */ /* 0x000fe400078ec0ff */
[----:B------:R-:W-:Y:S02]  /*0360*/  ISETP.GT.U32.AND P1, PT, R18, -0x4, PT ;  /* 0xfffffffc1200780c */ /* 0x000fe40003f24070 */
[----:B------:R-:W-:-:S11]  /*0370*/  ISETP.NE.AND P0, PT, R0, RZ, PT ;  /* 0x000000ff0000720c */ /* 0x000fd60003f05270 */
[----:B------:R-:W-:Y:S05]  /*0380*/  @P1 BRA `(.L_x_7) ;  /* 0x0000000000741947 */ /* 0x000fea0003800000 */
[----:B0-----:R-:W0:Y:S01]  /*0390*/  LDC.64 R4, c[0x0][0x388] ;  /* 0x0000e200ff047b82 */ /* 0x001e220000000a00 */
[----:B------:R-:W-:Y:S01]  /*03a0*/  LOP3.LUT R15, R6, 0xfffffffc, RZ, 0xc0, !PT ;  /* 0xfffffffc060f7812 */ /* 0x000fe200078ec0ff */
[----:B------:R-:W-:Y:S02]  /*03b0*/  IMAD.MOV.U32 R27, RZ, RZ, RZ ;  /* 0x000000ffff1b7224 */ /* 0x000fe400078e00ff */
[----:B------:R-:W-:-:S07]  /*03c0*/  IMAD.MOV.U32 R14, RZ, RZ, RZ ;  /* 0x000000ffff0e7224 */ /* 0x000fce00078e00ff */
.L_x_8:
[----:B0-----:R-:W-:-:S05]  /*03d0*/  IMAD.WIDE R6, R3, 0x4, R4 ;  /* 0x0000000403067825 */ /* 0x001fca00078e0204 */
[----:B-1----:R-:W2:Y:S02]  /*03e0*/  LDG.E R19, desc[UR36][R6.64+0x4] ;  /* 0x0000042406137981 */ /* 0x002ea4000c1e1900 */
[----:B--2---:R-:W-:-:S13]  /*03f0*/  ISETP.NE.AND P1, PT, R19, R2, PT ;  /* 0x000000021300720c */ /* 0x004fda0003f25270 */
[----:B------:R-:W-:-:S05]  /*0400*/  @P1 IMAD.WIDE R8, R27, 0x4, R16 ;  /* 0x000000041b081825 */ /* 0x000fca00078e0210 */
[----:B------:R0:W-:Y:S04]  /*0410*/  @P1 ST.E desc[UR36][R8.64], R19 ;  /* 0x0000001308001985 */ /* 0x0001e8000c101924 */
[----:B------:R-:W2:Y:S01]  /*0420*/  LDG.E R21, desc[UR36][R6.64+0x8] ;  /* 0x0000082406157981 */ /* 0x000ea2000c1e1900 */
[----:B------:R-:W-:Y:S01]  /*0430*/  @P1 VIADD R27, R27, 0x1 ;  /* 0x000000011b1b1836 */ /* 0x000fe20000000000 */
        /* <DEDUP_REMOVED lines=8> */
[----:B0-----:R-:W2:Y:S01]  /*04c0*/  LDG.E R19, desc[UR36][R6.64+0x10] ;  /* 0x0000102406137981 */ /* 0x001ea2000c1e1900 */
[----:B------:R-:W-:Y:S02]  /*04d0*/  @P1 VIADD R27, R27, 0x1 ;  /* 0x000000011b1b1836 */ /* 0x000fe40000000000 */
[----:B------:R-:W-:Y:S02]  /*04e0*/  VIADD R14, R14, 0x4 ;  /* 0x000000040e0e7836 */ /* 0x000fe40000000000 */
[----:B------:R-:W-:-:S03]  /*04f0*/  VIADD R3, R3, 0x4 ;  /* 0x0000000403037836 */ /* 0x000fc60000000000 */
[----:B------:R-:W-:Y:S02]  /*0500*/  ISETP.NE.AND P1, PT, R14, R15, PT ;  /* 0x0000000f0e00720c */ /* 0x000fe40003f25270 */
[----:B--2---:R-:W-:-:S13]  /*0510*/  ISETP.NE.AND P2, PT, R19, R2, PT ;  /* 0x000000021300720c */ /* 0x004fda0003f45270 */
[----:B------:R-:W-:-:S04]  /*0520*/  @P2 IMAD.WIDE R8, R27, 0x4, R16 ;  /* 0x000000041b082825 */ /* 0x000fc800078e0210 */
[----:B------:R-:W-:Y:S01]  /*0530*/  @P2 VIADD R27, R27, 0x1 ;  /* 0x000000011b1b2836 */ /* 0x000fe20000000000 */
[----:B------:R1:W-:Y:S01]  /*0540*/  @P2 ST.E desc[UR36][R8.64], R19 ;  /* 0x0000001308002985 */ /* 0x0003e2000c101924 */
[----:B------:R-:W-:Y:S05]  /*0550*/  @P1 BRA `(.L_x_8) ;  /* 0xfffffffc009c1947 */ /* 0x000fea000383ffff */
.L_x_7:
[----:B------:R-:W-:Y:S05]  /*0560*/  BSYNC.RECONVERGENT B1 ;  /* 0x0000000000017941 */ /* 0x000fea0003800200 */
.L_x_6:
[----:B------:R-:W-:Y:S05]  /*0570*/  @!P0 BRA `(.L_x_5) ;  /* 0x0000000000308947 */ /* 0x000fea0003800000 */
[----:B------:R-:W2:Y:S01]  /*0580*/  LDC.64 R6, c[0x0][0x388] ;  /* 0x0000e200ff067b82 */ /* 0x000ea20000000a00 */
[----:B-1----:R-:W-:-:S07]  /*0590*/  IMAD.MOV.U32 R11, RZ, RZ, RZ ;  /* 0x000000ffff0b7224 */ /* 0x002fce00078e00ff */
.L_x_9:
[----:B0-23--:R-:W-:-:S06]  /*05a0*/  IMAD.WIDE R4, R3, 0x4, R6 ;  /* 0x0000000403047825 */ /* 0x00dfcc00078e0206 */
[----:B------:R-:W2:Y:S01]  /*05b0*/  LDG.E R5, desc[UR36][R4.64+0x4] ;  /* 0x0000042404057981 */ /* 0x000ea2000c1e1900 */
        /* <DEDUP_REMOVED lines=8> */
.L_x_5:
[----:B------:R-:W-:Y:S05]  /*0640*/  BSYNC.RECONVERGENT B0 ;  /* 0x0000000000007941 */ /* 0x000fea0003800200 */
.L_x_4:
[----:B------:R-:W-:-:S13]  /*0650*/  ISETP.NE.AND P0, PT, R27, RZ, PT ;  /* 0x000000ff1b00720c */ /* 0x000fda0003f05270 */
[----:B0--3--:R-:W0:Y:S02]  /*0660*/  @!P0 LDC.64 R4, c[0x0][0x398] ;  /* 0x0000e600ff048b82 */ /* 0x009e240000000a00 */
[----:B0-----:R-:W-:-:S05]  /*0670*/  @!P0 IMAD.WIDE R4, R2, 0x8, R4 ;  /* 0x0000000802048825 */ /* 0x001fca00078e0204 */
[----:B------:R0:W-:Y:S01]  /*0680*/  @!P0 STG.E.64 desc[UR36][R4.64], RZ ;  /* 0x000000ff04008986 */ /* 0x0001e2000c101b24 */
[----:B------:R-:W-:Y:S05]  /*0690*/  @!P0 EXIT ;  /* 0x000000000000894d */ /* 0x000fea0003800000 */
[----:B------:R-:W2:Y:S01]  /*06a0*/  LDCU UR5, c[0x0][0x394] ;  /* 0x00007280ff0577ac */ /* 0x000ea20008000800 */
[----:B------:R-:W-:-:S04]  /*06b0*/  MOV R0, 0x170 ;  /* 0x0000017000007802 */ /* 0x000fc80000000f00 */
[----:B------:R3:W4:Y:S01]  /*06c0*/  LDC.64 R6, c[0x4][R0] ;  /* 0x0100000000067b82 */ /* 0x0007220000000a00 */
[----:B--2---:R-:W-:-:S04]  /*06d0*/  ULEA UR4, UR5, 0xffffffff, 0x1 ;  /* 0xffffffff05047891 */ /* 0x004fc8000f8e08ff */
[----:B------:R-:W-:-:S04]  /*06e0*/  UIMAD UR4, UR4, UR5, URZ ;  /* 0x00000005040472a4 */ /* 0x000fc8000f8e02ff */
[----:B------:R-:W-:-:S06]  /*06f0*/  UIMAD.WIDE UR4, UR4, 0x4, URZ ;  /* 0x00000004040478a5 */ /* 0x000fcc000f8e02ff */
[----:B-1----:R-:W-:Y:S02]  /*0700*/  IMAD.U32 R9, RZ, RZ, UR5 ;  /* 0x00000005ff097e24 */ /* 0x002fe4000f8e00ff */
[----:B0-----:R-:W-:Y:S02]  /*0710*/  IMAD.U32 R5, RZ, RZ, UR5 ;  /* 0x00000005ff057e24 */ /* 0x001fe4000f8e00ff */
[----:B------:R-:W-:Y:S02]  /*0720*/  IMAD.U32 R4, RZ, RZ, UR4 ;  /* 0x00000004ff047e24 */ /* 0x000fe4000f8e00ff */
[----:B------:R-:W-:Y:S02]  /*0730*/  IMAD.U32 R8, RZ, RZ, UR4 ;  /* 0x00000004ff087e24 */ /* 0x000fe4000f8e00ff */
[----:B---3--:R-:W-:-:S07]  /*0740*/  IMAD.MOV.U32 R5, RZ, RZ, R9 ;  /* 0x000000ffff057224 */ /* 0x008fce00078e0009 */
[----:B------:R-:W-:-:S07]  /*0750*/  LEPC R20, `(.L_x_10) ;  /* 0x000000001014794e */ /* 0x000fce0000000000 */
[----:B----4-:R-:W-:Y:S05]  /*0760*/  CALL.ABS.NOINC R6 ;  /* 0x0000000006007343 */ /* 0x010fea0003c00000 */
.L_x_10:
[----:B------:R-:W-:-:S04]  /*0770*/  ISETP.NE.U32.AND P0, PT, R4, RZ, PT ;  /* 0x000000ff0400720c */ /* 0x000fc80003f05070 */
[----:B------:R-:W-:-:S13]  /*0780*/  ISETP.NE.AND.EX P0, PT, R5, RZ, PT, P0 ;  /* 0x000000ff0500720c */ /* 0x000fda0003f05300 */
[----:B------:R-:W-:Y:S05]  /*0790*/  @!P0 BRA `(.L_x_11) ;  /* 0x00000074007c8947 */ /* 0x000fea0003800000 */
[----:B------:R-:W-:Y:S01]  /*07a0*/  ISETP.GE.AND P0, PT, R27, 0x2, PT ;  /* 0x000000021b00780c */ /* 0x000fe20003f06270 */
[----:B------:R-:W-:Y:S01]  /*07b0*/  BSSY.RECONVERGENT B1, `(.L_x_12) ;  /* 0x00002f8000017945 */ /* 0x000fe20003800200 */
[----:B------:R-:W-:Y:S01]  /*07c0*/  IMAD.MOV.U32 R18, RZ, RZ, R4 ;  /* 0x000000ffff127224 */ /* 0x000fe200078e0004 */
[----:B------:R-:W-:Y:S01]  /*07d0*/  CS2R R24, SRZ ;  /* 0x0000000000187805 */ /* 0x000fe2000001ff00 */
[----:B------:R-:W-:-:S09]  /*07e0*/  IMAD.MOV.U32 R19, RZ, RZ, R5 ;  /* 0x000000ffff137224 */ /* 0x000fd200078e0005 */
[----:B------:R-:W-:Y:S05]  /*07f0*/  @!P0 BRA `(.L_x_13) ;  /* 0x0000002c00cc8947 */ /* 0x000fea0003800000 */
[----:B------:R-:W-:Y:S01]  /*0800*/  IMAD.MOV.U32 R3, RZ, RZ, RZ ;  /* 0x000000ffff037224 */ /* 0x000fe200078e00ff */
[----:B------:R-:W-:-:S07]  /*0810*/  CS2R R24, SRZ ;  /* 0x0000000000187805 */ /* 0x000fce000001ff00 */
.L_x_43:
[C---:B------:R-:W-:Y:S01]  /*0820*/  VIADD R0, R3.reuse, 0x1 ;  /* 0x0000000103007836 */ /* 0x040fe20000000000 */
[----:B------:R-:W-:Y:S01]  /*0830*/  BSSY.RECONVERGENT B0, `(.L_x_14) ;  /* 0x00002eb000007945 */ /* 0x000fe20003800200 */
[----:B------:R-:W-:-:S04]  /*0840*/  IMAD.WIDE.U32 R6, R3, 0x4, R16 ;  /* 0x0000000403067825 */ /* 0x000fc800078e0010 */
[----:B------:R-:W-:-:S07]  /*0850*/  IMAD.MOV.U32 R4, RZ, RZ, R0 ;  /* 0x000000ffff047224 */ /* 0x000fce00078e0000 */
.L_x_42:
[----:B------:R-:W2:Y:S04]  /*0860*/  LDG.E R10, desc[UR36][R22.64] ;  /* 0x00000024160a7981 */ /* 0x000ea8000c1e1900 */
[----:B------:R-:W2:Y:S01]  /*0870*/  LDG.E R11, desc[UR36][R22.64+-0x4] ;  /* 0xfffffc24160b7981 */ /* 0x000ea2000c1e1900 */
[----:B------:R-:W-:-:S03]  /*0880*/  IMAD.WIDE.U32 R8, R4, 0x4, R16 ;  /* 0x0000000404087825 */ /* 0x000fc600078e0010 */
[----:B------:R0:W5:Y:S04]  /*0890*/  LD.E R13, desc[UR36][R6.64] ;  /* 0x00000024060d7980 */ /* 0x000168000c101900 */
[----:B------:R0:W5:Y:S01]  /*08a0*/  LD.E R5, desc[UR36][R8.64] ;  /* 0x0000002408057980 */ /* 0x000162000c101900 */
[----:B------:R-:W-:Y:S01]  /*08b0*/  BSSY.RECONVERGENT B2, `(.L_x_15) ;  /* 0x00000f3000027945 */ /* 0x000fe20003800200 */
[----:B------:R-:W-:Y:S01]  /*08c0*/  IMAD.MOV.U32 R21, RZ, RZ, RZ ;  /* 0x000000ffff157224 */ /* 0x000fe200078e00ff */
[----:B--2---:R-:W-:-:S13]  /*08d0*/  ISETP.GT.AND P0, PT, R10, R11, PT ;  /* 0x0000000b0a00720c */ /* 0x004fda0003f04270 */
[----:B0-----:R-:W-:Y:S05]  /*08e0*/  @!P0 BRA `(.L_x_16) ;  /* 0x0000000c00bc8947 */ /* 0x001fea0003800000 */
[----:B------:R-:W-:Y:S02]  /*08f0*/  VIADD R10, R10, 0x1 ;  /* 0x000000010a0a7836 */ /* 0x000fe40000000000 */
[----:B------:R-:W-:-:S05]  /*0900*/  VIADD R8, R11, 0x1 ;  /* 0x000000010b087836 */ /* 0x000fca0000000000 */
[----:B------:R-:W-:-:S13]  /*0910*/  ISETP.GE.AND P0, PT, R8, R10, PT ;  /* 0x0000000a0800720c */ /* 0x000fda0003f06270 */
[----:B------:R-:W-:Y:S05]  /*0920*/  @P0 BRA `(.L_x_16) ;  /* 0x0000000c00ac0947 */ /* 0x000fea0003800000 */
[----:B------:R-:W-:Y:S01]  /*0930*/  VIADDMNMX R10, R11, 0x2, R10, !PT ;  /* 0x000000020b0a7846 */ /* 0x000fe2000780010a */
[----:B------:R-:W-:Y:S01]  /*0940*/  BSSY.RECONVERGENT B3, `(.L_x_17) ;  /* 0x0000070000037945 */ /* 0x000fe20003800200 */
[----:B------:R-:W-:Y:S01]  /*0950*/  LOP3.LUT R12, RZ, R11, RZ, 0x33, !PT ;  /* 0x0000000bff0c7212 */ /* 0x000fe200078e33ff */
[----:B------:R-:W-:Y:S01]  /*0960*/  IMAD.MOV.U32 R21, RZ, RZ, RZ ;  /* 0x000000ffff157224 */ /* 0x000fe200078e00ff */
[C---:B------:R-:W-:Y:S01]  /*0970*/  IADD3 R9, PT, PT, R10.reuse, -0x2, -R11 ;  /* 0xfffffffe0a097810 */ /* 0x040fe20007ffe80b */
[----:B------:R-:W-:Y:S02]  /*0980*/  IMAD.MOV.U32 R11, RZ, RZ, R8 ;  /* 0x000000ffff0b7224 */ /* 0x000fe400078e0008 */
[----:B------:R-:W-:Y:S01]  /*0990*/  IMAD.IADD R10, R10, 0x1, R12 ;  /* 0x000000010a0a7824 */ /* 0x000fe200078e020c */
[----:B------:R-:W-:-:S13]  /*09a0*/  ISETP.GE.U32.AND P0, PT, R9, 0xf, PT ;  /* 0x0000000f0900780c */ /* 0x000fda0003f06070 */
[----:B------:R-:W-:Y:S05]  /*09b0*/  @!P0 BRA `(.L_x_18) ;  /* 0x0000000400a08947 */ /* 0x000fea0003800000 */
[----:B------:R-:W-:-:S07]  /*09c0*/  IMAD.MOV.U32 R21, RZ, RZ, RZ ;  /* 0x000000ffff157224 */ /* 0x000fce00078e00ff */
.L_x_19:
[----:B------:R-:W0:Y:S02]  /*09d0*/  LDC.64 R8, c[0x0][0x388] ;  /* 0x0000e200ff087b82 */ /* 0x000e240000000a00 */
[----:B0-----:R-:W-:-:S05]  /*09e0*/  IMAD.WIDE R8, R11, 0x4, R8 ;  /* 0x000000040b087825 */ /* 0x001fca00078e0208 */
[----:B------:R-:W2:Y:S04]  /*09f0*/  LDG.E R20, desc[UR36][R8.64] ;  /* 0x0000002408147981 */ /* 0x000ea8000c1e1900 */
[----:B------:R-:W3:Y:S04]  /*0a00*/  LDG.E R26, desc[UR36][R8.64+0x4] ;  /* 0x00000424081a7981 */ /* 0x000ee8000c1e1900 */
[----:B------:R-:W4:Y:S04]  /*0a10*/  LDG.E R28, desc[UR36][R8.64+0x8] ;  /* 0x00000824081c7981 */ /* 0x000f28000c1e1900 */
[----:B------:R-:W4:Y:S01]  /*0a20*/  LDG.E R14, desc[UR36][R8.64+0xc] ;  /* 0x00000c24080e7981 */ /* 0x000f22000c1e1900 */
[----:B------:R-:W-:Y:S01]  /*0a30*/  VIADD R15, R21, 0x1 ;  /* 0x00000001150f7836 */ /* 0x000fe20000000000 */
[----:B--2--5:R-:W-:-:S04]  /*0a40*/  ISETP.NE.AND P0, PT, R20, R13, PT ;  /* 0x0000000d1400720c */ /* 0x024fc80003f05270 */
[----:B------:R-:W-:-:S04]  /*0a50*/  ISETP.NE.AND P0, PT, R20, R2, P0 ;  /* 0x000000021400720c */ /* 0x000fc80000705270 */
[----:B------:R-:W-:Y:S02]  /*0a60*/  ISETP.NE.AND P1, PT, R20, R5, P0 ;  /* 0x000000051400720c */ /* 0x000fe40000725270 */
[-C--:B---3--:R-:W-:Y:S01]  /*0a70*/  ISETP.NE.AND P0, PT, R26, R13.reuse, PT ;  /* 0x0000000d1a00720c */ /* 0x088fe20003f05270 */
[----:B------:R-:W2:Y:S01]  /*0a80*/  LDG.E R20, desc[UR36][R8.64+0x10] ;  /* 0x0000102408147981 */ /* 0x000ea2000c1e1900 */
[----:B----4-:R-:W-:Y:S02]  /*0a90*/  ISETP.NE.AND P2, PT, R28, R13, PT ;  /* 0x0000000d1c00720c */ /* 0x010fe40003f45270 */
[-C--:B------:R-:W-:Y:S02]  /*0aa0*/  ISETP.NE.AND P0, PT, R26, R2.reuse, P0 ;  /* 0x000000021a00720c */ /* 0x080fe40000705270 */
[----:B------:R-:W-:Y:S02]  /*0ab0*/  ISETP.NE.AND P2, PT, R28, R2, P2 ;  /* 0x000000021c00720c */ /* 0x000fe40001745270 */
[----:B------:R-:W-:-:S02]  /*0ac0*/  ISETP.NE.AND P0, PT, R26, R5, P0 ;  /* 0x000000051a00720c */ /* 0x000fc40000705270 */
[----:B------:R-:W3:Y:S01]  /*0ad0*/  LDG.E R26, desc[UR36][R8.64+0x14] ;  /* 0x00001424081a7981 */ /* 0x000ee2000c1e1900 */
[----:B------:R-:W-:Y:S01]  /*0ae0*/  ISETP.NE.AND P2, PT, R28, R5, P2 ;  /* 0x000000051c00720c */ /* 0x000fe20001745270 */
[----:B------:R-:W-:Y:S01]  /*0af0*/  @!P1 IMAD.MOV R15, RZ, RZ, R21 ;  /* 0x000000ffff0f9224 */ /* 0x000fe200078e0215 */
[C---:B------:R-:W-:Y:S01]  /*0b00*/  ISETP.NE.AND P1, PT, R14.reuse, R13, PT ;  /* 0x0000000d0e00720c */ /* 0x040fe20003f25270 */
[----:B------:R-:W4:Y:S02]  /*0b10*/  LDG.E R28, desc[UR36][R8.64+0x18] ;  /* 0x00001824081c7981 */ /* 0x000f24000c1e1900 */
[----:B------:R-:W-:Y:S01]  /*0b20*/  VIADD R21, R15, 0x1 ;  /* 0x000000010f157836 */ /* 0x000fe20000000000 */
[----:B------:R-:W-:-:S04]  /*0b30*/  ISETP.NE.AND P1, PT, R14, R2, P1 ;  /* 0x000000020e00720c */ /* 0x000fc80000f25270 */
[----:B------:R-:W-:Y:S01]  /*0b40*/  ISETP.NE.AND P1, PT, R14, R5, P1 ;  /* 0x000000050e00720c */ /* 0x000fe20000f25270 */
[----:B------:R-:W-:-:S04]  /*0b50*/  @!P0 IMAD.MOV R21, RZ, RZ, R15 ;  /* 0x000000ffff158224 */ /* 0x000fc800078e020f */
[----:B------:R-:W-:Y:S02]  /*0b60*/  VIADD R14, R21, 0x1 ;  /* 0x00000001150e7836 */ /* 0x000fe40000000000 */
[----:B------:R-:W-:-:S04]  /*0b70*/  @!P2 IMAD.MOV R14, RZ, RZ, R21 ;  /* 0x000000ffff0ea224 */ /* 0x000fc800078e0215 */
[----:B------:R-:W-:Y:S02]  /*0b80*/  VIADD R15, R14, 0x1 ;  /* 0x000000010e0f7836 */ /* 0x000fe40000000000 */
[----:B------:R-:W-:Y:S02]  /*0b90*/  @!P1 IMAD.MOV R15, RZ, RZ, R14 ;  /* 0x000000ffff0f9224 */ /* 0x000fe400078e020e */
[----:B------:R-:W4:Y:S01]  /*0ba0*/  LDG.E R14, desc[UR36][R8.64+0x1c] ;  /* 0x00001c24080e7981 */ /* 0x000f22000c1e1900 */
[----:B--2---:R-:W-:-:S04]  /*0bb0*/  ISETP.NE.AND P0, PT, R20, R13, PT ;  /* 0x0000000d1400720c */ /* 0x004fc80003f05270 */
[----:B------:R-:W-:-:S04]  /*0bc0*/  ISETP.NE.AND P0, PT, R20, R2, P0 ;  /* 0x000000021400720c */ /* 0x000fc80000705270 */
[----:B------:R-:W-:Y:S02]  /*0bd0*/  ISETP.NE.AND P1, PT, R20, R5, P0 ;  /* 0x000000051400720c */ /* 0x000fe40000725270 */
[----:B---3--:R-:W-:-:S04]  /*0be0*/  ISETP.NE.AND P0, PT, R26, R13, PT ;  /* 0x0000000d1a00720c */ /* 0x008fc80003f05270 */
[----:B------:R-:W-:-:S04]  /*0bf0*/  ISETP.NE.AND P0, PT, R26, R2, P0 ;  /* 0x000000021a00720c */ /* 0x000fc80000705270 */
[----:B------:R-:W-:Y:S01]  /*0c00*/  ISETP.NE.AND P0, PT, R26, R5, P0 ;  /* 0x000000051a00720c */ /* 0x000fe20000705270 */
[----:B------:R-:W-:Y:S01]  /*0c10*/  VIADD R20, R15, 0x1 ;  /* 0x000000010f147836 */ /* 0x000fe20000000000 */
[----:B------:R-:W2:Y:S01]  /*0c20*/  LDG.E R26, desc[UR36][R8.64+0x24] ;  /* 0x00002424081a7981 */ /* 0x000ea2000c1e1900 */
[----:B------:R-:W-:-:S04]  /*0c30*/  @!P1 IMAD.MOV R20, RZ, RZ, R15 ;  /* 0x000000ffff149224 */ /* 0x000fc800078e020f */
[----:B------:R-:W-:-:S06]  /*0c40*/  VIADD R15, R20, 0x1 ;  /* 0x00000001140f7836 */ /* 0x000fcc0000000000 */
[----:B------:R-:W-:Y:S02]  /*0c50*/  @!P0 IMAD.MOV R15, RZ, RZ, R20 ;  /* 0x000000ffff0f8224 */ /* 0x000fe400078e0214 */
[----:B------:R-:W3:Y:S01]  /*0c60*/  LDG.E R20, desc[UR36][R8.64+0x20] ;  /* 0x0000202408147981 */ /* 0x000ee2000c1e1900 */
[----:B----4-:R-:W-:-:S04]  /*0c70*/  ISETP.NE.AND P2, PT, R28, R13, PT ;  /* 0x0000000d1c00720c */ /* 0x010fc80003f45270 */
[----:B------:R-:W-:-:S04]  /*0c80*/  ISETP.NE.AND P2, PT, R28, R2, P2 ;  /* 0x000000021c00720c */ /* 0x000fc80001745270 */
[----:B------:R-:W-:Y:S02]  /*0c90*/  ISETP.NE.AND P2, PT, R28, R5, P2 ;  /* 0x000000051c00720c */ /* 0x000fe40001745270 */
[----:B------:R-:W4:Y:S01]  /*0ca0*/  LDG.E R28, desc[UR36][R8.64+0x28] ;  /* 0x00002824081c7981 */ /* 0x000f22000c1e1900 */
[----:B------:R-:W-:-:S04]  /*0cb0*/  ISETP.NE.AND P1, PT, R14, R13, PT ;  /* 0x0000000d0e00720c */ /* 0x000fc80003f25270 */
[----:B------:R-:W-:-:S04]  /*0cc0*/  ISETP.NE.AND P1, PT, R14, R2, P1 ;  /* 0x000000020e00720c */ /* 0x000fc80000f25270 */
[----:B------:R-:W-:Y:S01]  /*0cd0*/  ISETP.NE.AND P1, PT, R14, R5, P1 ;  /* 0x000000050e00720c */ /* 0x000fe20000f25270 */
[----:B------:R-:W-:Y:S02]  /*0ce0*/  VIADD R14, R15, 0x1 ;  /* 0x000000010f0e7836 */ /* 0x000fe40000000000 */
[----:B------:R-:W-:-:S04]  /*0cf0*/  @!P2 IMAD.MOV R14, RZ, RZ, R15 ;  /* 0x000000ffff0ea224 */ /* 0x000fc800078e020f */
[----:B------:R-:W-:-:S06]  /*0d00*/  VIADD R15, R14, 0x1 ;  /* 0x000000010e0f7836 */ /* 0x000fcc0000000000 */
[----:B------:R-:W-:Y:S02]  /*0d10*/  @!P1 IMAD.MOV R15, RZ, RZ, R14 ;  /* 0x000000ffff0f9224 */ /* 0x000fe400078e020e */
[----:B------:R-:W4:Y:S01]  /*0d20*/  LDG.E R14, desc[UR36][R8.64+0x2c] ;  /* 0x00002c24080e7981 */ /* 0x000f22000c1e1900 */
[----:B--2---:R-:W-:-:S04]  /*0d30*/  ISETP.NE.AND P1, PT, R26, R13, PT ;  /* 0x0000000d1a00720c */ /* 0x004fc80003f25270 */
[----:B------:R-:W-:Y:S02]  /*0d40*/  ISETP.NE.AND P1, PT, R26, R2, P1 ;  /* 0x000000021a00720c */ /* 0x000fe40000f25270 */
[----:B---3--:R-:W-:-:S04]  /*0d50*/  ISETP.NE.AND P0, PT, R20, R13, PT ;  /* 0x0000000d1400720c */ /* 0x008fc80003f05270 */
[----:B------:R-:W-:-:S04]  /*0d60*/  ISETP.NE.AND P0, PT, R20, R2, P0 ;  /* 0x000000021400720c */ /* 0x000fc80000705270 */
[-C--:B------:R-:W-:Y:S02]  /*0d70*/  ISETP.NE.AND P0, PT, R20, R5.reuse, P0 ;  /* 0x000000051400720c */ /* 0x080fe40000705270 */
[----:B------:R-:W-:Y:S01]  /*0d80*/  ISETP.NE.AND P1, PT, R26, R5, P1 ;  /* 0x000000051a00720c */ /* 0x000fe20000f25270 */
[----:B------:R-:W-:Y:S01]  /*0d90*/  VIADD R20, R15, 0x1 ;  /* 0x000000010f147836 */ /* 0x000fe20000000000 */
[----:B----4-:R-:W-:Y:S01]  /*0da0*/  ISETP.NE.AND P2, PT, R28, R13, PT ;  /* 0x0000000d1c00720c */ /* 0x010fe20003f45270 */
[----:B------:R-:W2:Y:S08]  /*0db0*/  LDG.E R26, desc[UR36][R8.64+0x34] ;  /* 0x00003424081a7981 */ /* 0x000eb0000c1e1900 */
[----:B------:R-:W-:-:S04]  /*0dc0*/  @!P0 IMAD.MOV R20, RZ, RZ, R15 ;  /* 0x000000ffff148224 */ /* 0x000fc800078e020f */
[----:B------:R-:W-:Y:S02]  /*0dd0*/  VIADD R21, R20, 0x1 ;  /* 0x0000000114157836 */ /* 0x000fe40000000000 */
[----:B------:R-:W-:Y:S02]  /*0de0*/  @!P1 IMAD.MOV R21, RZ, RZ, R20 ;  /* 0x000000ffff159224 */ /* 0x000fe400078e0214 */
[----:B------:R-:W3:Y:S01]  /*0df0*/  LDG.E R20, desc[UR36][R8.64+0x30] ;  /* 0x0000302408147981 */ /* 0x000ee2000c1e1900 */
[----:B------:R-:W-:-:S04]  /*0e00*/  ISETP.NE.AND P2, PT, R28, R2, P2 ;  /* 0x000000021c00720c */ /* 0x000fc80001745270 */
[----:B------:R-:W-:Y:S02]  /*0e10*/  ISETP.NE.AND P2, PT, R28, R5, P2 ;  /* 0x000000051c00720c */ /* 0x000fe40001745270 */
[----:B------:R-:W4:Y:S01]  /*0e20*/  LDG.E R28, desc[UR36][R8.64+0x38] ;  /* 0x00003824081c7981 */ /* 0x000f22000c1e1900 */
[----:B------:R-:W-:-:S10]  /*0e30*/  VIADD R15, R21, 0x1 ;  /* 0x00000001150f7836 */ /* 0x000fd40000000000 */
[----:B------:R-:W-:Y:S02]  /*0e40*/  @!P2 IMAD.MOV R15, RZ, RZ, R21 ;  /* 0x000000ffff0fa224 */ /* 0x000fe400078e0215 */
[----:B------:R0:W4:Y:S01]  /*0e50*/  LDG.E R21, desc[UR36][R8.64+0x3c] ;  /* 0x00003c2408157981 */ /* 0x000122000c1e1900 */
[----:B------:R-:W-:-:S04]  /*0e60*/  ISETP.NE.AND P0, PT, R14, R13, PT ;  /* 0x0000000d0e00720c */ /* 0x000fc80003f05270 */
[----:B------:R-:W-:-:S04]  /*0e70*/  ISETP.NE.AND P0, PT, R14, R2, P0 ;  /* 0x000000020e00720c */ /* 0x000fc80000705270 */
[----:B------:R-:W-:Y:S01]  /*0e80*/  ISETP.NE.AND P1, PT, R14, R5, P0 ;  /* 0x000000050e00720c */ /* 0x000fe20000725270 */
[----:B------:R-:W-:Y:S02]  /*0e90*/  VIADD R14, R15, 0x1 ;  /* 0x000000010f0e7836 */ /* 0x000fe40000000000 */
[----:B------:R-:W-:-:S10]  /*0ea0*/  VIADD R11, R11, 0x10 ;  /* 0x000000100b0b7836 */ /* 0x000fd40000000000 */
[----:B------:R-:W-:-:S04]  /*0eb0*/  @!P1 IMAD.MOV R14, RZ, RZ, R15 ;  /* 0x000000ffff0e9224 */ /* 0x000fc800078e020f */
[----:B------:R-:W-:Y:S01]  /*0ec0*/  VIADD R15, R14, 0x1 ;  /* 0x000000010e0f7836 */ /* 0x000fe20000000000 */
[----:B0-----:R-:W-:Y:S01]  /*0ed0*/  LOP3.LUT R9, R10, 0xfffffff0, RZ, 0xc0, !PT ;  /* 0xfffffff00a097812 */ /* 0x001fe200078ec0ff */
[----:B------:R-:W-:Y:S01]  /*0ee0*/  IMAD.IADD R8, R12, 0x1, R11 ;  /* 0x000000010c087824 */ /* 0x000fe200078e020b */
[----:B--2---:R-:W-:-:S04]  /*0ef0*/  ISETP.NE.AND P2, PT, R26, R13, PT ;  /* 0x0000000d1a00720c */ /* 0x004fc80003f45270 */
[----:B------:R-:W-:Y:S02]  /*0f00*/  ISETP.NE.AND P1, PT, R26, R2, P2 ;  /* 0x000000021a00720c */ /* 0x000fe40001725270 */
[----:B---3--:R-:W-:-:S04]  /*0f10*/  ISETP.NE.AND P0, PT, R20, R13, PT ;  /* 0x0000000d1400720c */ /* 0x008fc80003f05270 */
[----:B------:R-:W-:-:S04]  /*0f20*/  ISETP.NE.AND P0, PT, R20, R2, P0 ;  /* 0x000000021400720c */ /* 0x000fc80000705270 */
[-C--:B------:R-:W-:Y:S02]  /*0f30*/  ISETP.NE.AND P0, PT, R20, R5.reuse, P0 ;  /* 0x000000051400720c */ /* 0x080fe40000705270 */
[----:B------:R-:W-:Y:S02]  /*0f40*/  ISETP.NE.AND P1, PT, R26, R5, P1 ;  /* 0x000000051a00720c */ /* 0x000fe40000f25270 */
[----:B----4-:R-:W-:-:S04]  /*0f50*/  ISETP.NE.AND P2, PT, R28, R13, PT ;  /* 0x0000000d1c00720c */ /* 0x010fc80003f45270 */
[----:B------:R-:W-:-:S05]  /*0f60*/  ISETP.NE.AND P2, PT, R28, R2, P2 ;  /* 0x000000021c00720c */ /* 0x000fca0001745270 */
[----:B------:R-:W-:Y:S01]  /*0f70*/  @!P0 IMAD.MOV R15, RZ, RZ, R14 ;  /* 0x000000ffff0f8224 */ /* 0x000fe200078e020e */
[----:B------:R-:W-:Y:S02]  /*0f80*/  ISETP.NE.AND P0, PT, R21, R13, PT ;  /* 0x0000000d1500720c */ /* 0x000fe40003f05270 */
[----:B------:R-:W-:Y:S01]  /*0f90*/  ISETP.NE.AND P2, PT, R28, R5, P2 ;  /* 0x000000051c00720c */ /* 0x000fe20001745270 */
[----:B------:R-:W-:Y:S01]  /*0fa0*/  VIADD R14, R15, 0x1 ;  /* 0x000000010f0e7836 */ /* 0x000fe20000000000 */
[C---:B------:R-:W-:Y:S01]  /*0fb0*/  ISETP.NE.AND P0, PT, R21.reuse, R2, P0 ;  /* 0x000000021500720c */ /* 0x040fe20000705270 */
[----:B------:R-:W-:Y:S01]  /*0fc0*/  @!P1 IMAD.MOV R14, RZ, RZ, R15 ;  /* 0x000000ffff0e9224 */ /* 0x000fe200078e020f */
[----:B------:R-:W-:Y:S02]  /*0fd0*/  ISETP.NE.AND P1, PT, R8, R9, PT ;  /* 0x000000090800720c */ /* 0x000fe40003f25270 */
[----:B------:R-:W-:Y:S01]  /*0fe0*/  ISETP.NE.AND P0, PT, R21, R5, P0 ;  /* 0x000000051500720c */ /* 0x000fe20000705270 */
[----:B------:R-:W-:-:S06]  /*0ff0*/  VIADD R15, R14, 0x1 ;  /* 0x000000010e0f7836 */ /* 0x000fcc0000000000 */
[----:B------:R-:W-:-:S04]  /*1000*/  @!P2 IMAD.MOV R15, RZ, RZ, R14 ;  /* 0x000000ffff0fa224 */ /* 0x000fc800078e020e */
[----:B------:R-:W-:Y:S02]  /*1010*/  VIADD R21, R15, 0x1 ;  /* 0x000000010f157836 */ /* 0x000fe40000000000 */
[----:B------:R-:W-:Y:S01]  /*1020*/  @!P0 IMAD.MOV R21, RZ, RZ, R15 ;  /* 0x000000ffff158224 */ /* 0x000fe200078e020f */
[----:B------:R-:W-:Y:S06]  /*1030*/  @P1 BRA `(.L_x_19) ;  /* 0xfffffff800641947 */ /* 0x000fec000383ffff */
.L_x_18:
[----:B------:R-:W-:Y:S05]  /*1040*/  BSYNC.RECONVERGENT B3 ;  /* 0x0000000000037941 */ /* 0x000fea0003800200 */
.L_x_17:
[----:B------:R-:W-:-:S13]  /*1050*/  LOP3.LUT P0, R8, R10, 0xf, RZ, 0xc0, !PT ;  /* 0x0000000f0a087812 */ /* 0x000fda000780c0ff */
[----:B------:R-:W-:Y:S05]  /*1060*/  @!P0 BRA `(.L_x_16) ;  /* 0x0000000400dc8947 */ /* 0x000fea0003800000 */
[----:B------:R-:W-:Y:S01]  /*1070*/  ISETP.GE.U32.AND P0, PT, R8, 0x8, PT ;  /* 0x000000080800780c */ /* 0x000fe20003f06070 */
[----:B------:R-:W-:-:S12]  /*1080*/  BSSY.RECONVERGENT B3, `(.L_x_20) ;  /* 0x0000035000037945 */ /* 0x000fd80003800200 */
[----:B------:R-:W-:Y:S05]  /*1090*/  @!P0 BRA `(.L_x_21) ;  /* 0x0000000000cc8947 */ /* 0x000fea0003800000 */
[----:B------:R-:W0:Y:S02]  /*10a0*/  LDC.64 R8, c[0x0][0x388] ;  /* 0x0000e200ff087b82 */ /* 0x000e240000000a00 */
[----:B0-----:R-:W-:-:S05]  /*10b0*/  IMAD.WIDE R8, R11, 0x4, R8 ;  /* 0x000000040b087825 */ /* 0x001fca00078e0208 */
[----:B------:R-:W2:Y:S04]  /*10c0*/  LDG.E R14, desc[UR36][R8.64] ;  /* 0x00000024080e7981 */ /* 0x000ea8000c1e1900 */
[----:B------:R-:W3:Y:S04]  /*10d0*/  LDG.E R20, desc[UR36][R8.64+0x4] ;  /* 0x0000042408147981 */ /* 0x000ee8000c1e1900 */
[----:B------:R-:W4:Y:S04]  /*10e0*/  LDG.E R12, desc[UR36][R8.64+0x8] ;  /* 0x00000824080c7981 */ /* 0x000f28000c1e1900 */
[----:B------:R-:W4:Y:S04]  /*10f0*/  LDG.E R26, desc[UR36][R8.64+0x10] ;  /* 0x00001024081a7981 */ /* 0x000f28000c1e1900 */
[----:B------:R0:W4:Y:S01]  /*1100*/  LDG.E R28, desc[UR36][R8.64+0x1c] ;  /* 0x00001c24081c7981 */ /* 0x000122000c1e1900 */
[----:B--2--5:R-:W-:-:S04]  /*1110*/  ISETP.NE.AND P0, PT, R14, R13, PT ;  /* 0x0000000d0e00720c */ /* 0x024fc80003f05270 */
[-C--:B------:R-:W-:Y:S02]  /*1120*/  ISETP.NE.AND P0, PT, R14, R2.reuse, P0 ;  /* 0x000000020e00720c */ /* 0x080fe40000705270 */
[----:B---3--:R-:W-:Y:S02]  /*1130*/  ISETP.NE.AND P1, PT, R20, R13, PT ;  /* 0x0000000d1400720c */ /* 0x008fe40003f25270 */
[-C--:B------:R-:W-:Y:S02]  /*1140*/  ISETP.NE.AND P0, PT, R14, R5.reuse, P0 ;  /* 0x000000050e00720c */ /* 0x080fe40000705270 */
[C---:B------:R-:W-:Y:S01]  /*1150*/  ISETP.NE.AND P1, PT, R20.reuse, R2, P1 ;  /* 0x000000021400720c */ /* 0x040fe20000f25270 */
[----:B------:R-:W2:Y:S03]  /*1160*/  LDG.E R14, desc[UR36][R8.64+0xc] ;  /* 0x00000c24080e7981 */ /* 0x000ea6000c1e1900 */
[----:B------:R-:W-:Y:S01]  /*1170*/  ISETP.NE.AND P1, PT, R20, R5, P1 ;  /* 0x000000051400720c */ /* 0x000fe20000f25270 */
[----:B------:R-:W-:-:S06]  /*1180*/  VIADD R20, R21, 0x1 ;  /* 0x0000000115147836 */ /* 0x000fcc0000000000 */
[----:B------:R-:W-:Y:S01]  /*1190*/  @!P0 IMAD.MOV R20, RZ, RZ, R21 ;  /* 0x000000ffff148224 */ /* 0x000fe200078e0215 */
[----:B----4-:R-:W-:-:S03]  /*11a0*/  ISETP.NE.AND P0, PT, R12, R13, PT ;  /* 0x0000000d0c00720c */ /* 0x010fc60003f05270 */
[----:B------:R-:W-:Y:S01]  /*11b0*/  VIADD R15, R20, 0x1 ;  /* 0x00000001140f7836 */ /* 0x000fe20000000000 */
[C---:B------:R-:W-:Y:S01]  /*11c0*/  ISETP.NE.AND P0, PT, R12.reuse, R2, P0 ;  /* 0x000000020c00720c */ /* 0x040fe20000705270 */
[----:B------:R-:W-:Y:S02]  /*11d0*/  @!P1 IMAD.MOV R15, RZ, RZ, R20 ;  /* 0x000000ffff0f9224 */ /* 0x000fe400078e0214 */
[----:B------:R-:W3:Y:S01]  /*11e0*/  LDG.E R20, desc[UR36][R8.64+0x14] ;  /* 0x0000142408147981 */ /* 0x000ee2000c1e1900 */
[----:B------:R-:W-:-:S03]  /*11f0*/  ISETP.NE.AND P0, PT, R12, R5, P0 ;  /* 0x000000050c00720c */ /* 0x000fc60000705270 */
[----:B------:R-:W4:Y:S01]  /*1200*/  LDG.E R12, desc[UR36][R8.64+0x18] ;  /* 0x00001824080c7981 */ /* 0x000f22000c1e1900 */
[----:B------:R-:W-:-:S04]  /*1210*/  ISETP.NE.AND P2, PT, R26, R13, PT ;  /* 0x0000000d1a00720c */ /* 0x000fc80003f45270 */
[----:B------:R-:W-:Y:S01]  /*1220*/  ISETP.NE.AND P2, PT, R26, R2, P2 ;  /* 0x000000021a00720c */ /* 0x000fe20001745270 */
[----:B------:R-:W-:Y:S01]  /*1230*/  VIADD R11, R11, 0x8 ;  /* 0x000000080b0b7836 */ /* 0x000fe20000000000 */
[----:B--2---:R-:W-:-:S04]  /*1240*/  ISETP.NE.AND P1, PT, R14, R13, PT ;  /* 0x0000000d0e00720c */ /* 0x004fc80003f25270 */
[----:B------:R-:W-:-:S04]  /*1250*/  ISETP.NE.AND P1, PT, R14, R2, P1 ;  /* 0x000000020e00720c */ /* 0x000fc80000f25270 */
[-C--:B------:R-:W-:Y:S01]  /*1260*/  ISETP.NE.AND P1, PT, R14, R5.reuse, P1 ;  /* 0x000000050e00720c */ /* 0x080fe20000f25270 */
[----:B------:R-:W-:Y:S02]  /*1270*/  VIADD R14, R15, 0x1 ;  /* 0x000000010f0e7836 */ /* 0x000fe40000000000 */
[----:B------:R-:W-:Y:S01]  /*1280*/  @!P0 IMAD.MOV R14, RZ, RZ, R15 ;  /* 0x000000ffff0e8224 */ /* 0x000fe200078e020f */
[----:B------:R-:W-:-:S03]  /*1290*/  ISETP.NE.AND P0, PT, R26, R5, P2 ;  /* 0x000000051a00720c */ /* 0x000fc60001705270 */
[----:B------:R-:W-:Y:S01]  /*12a0*/  VIADD R15, R14, 0x1 ;  /* 0x000000010e0f7836 */ /* 0x000fe20000000000 */
[----:B---3--:R-:W-:-:S05]  /*12b0*/  ISETP.NE.AND P2, PT, R20, R13, PT ;  /* 0x0000000d1400720c */ /* 0x008fca0003f45270 */
[----:B------:R-:W-:Y:S01]  /*12c0*/  @!P1 IMAD.MOV R15, RZ, RZ, R14 ;  /* 0x000000ffff0f9224 */ /* 0x000fe200078e020e */
[-C--:B------:R-:W-:Y:S02]  /*12d0*/  ISETP.NE.AND P2, PT, R20, R2.reuse, P2 ;  /* 0x000000021400720c */ /* 0x080fe40001745270 */
[----:B----4-:R-:W-:Y:S01]  /*12e0*/  ISETP.NE.AND P3, PT, R12, R13, PT ;  /* 0x0000000d0c00720c */ /* 0x010fe20003f65270 */
[----:B0-----:R-:W-:Y:S01]  /*12f0*/  VIADD R8, R15, 0x1 ;  /* 0x000000010f087836 */ /* 0x001fe20000000000 */
[----:B------:R-:W-:Y:S01]  /*1300*/  ISETP.NE.AND P1, PT, R20, R5, P2 ;  /* 0x000000051400720c */ /* 0x000fe20001725270 */
[----:B------:R-:W-:Y:S01]  /*1310*/  @!P0 IMAD.MOV R8, RZ, RZ, R15 ;  /* 0x000000ffff088224 */ /* 0x000fe200078e020f */
[----:B------:R-:W-:Y:S02]  /*1320*/  ISETP.NE.AND P3, PT, R12, R2, P3 ;  /* 0x000000020c00720c */ /* 0x000fe40001f65270 */
[----:B------:R-:W-:Y:S02]  /*1330*/  ISETP.NE.AND P0, PT, R28, R13, PT ;  /* 0x0000000d1c00720c */ /* 0x000fe40003f05270 */
[----:B------:R-:W-:-:S02]  /*1340*/  ISETP.NE.AND P3, PT, R12, R5, P3 ;  /* 0x000000050c00720c */ /* 0x000fc40001f65270 */
[----:B------:R-:W-:Y:S01]  /*1350*/  ISETP.NE.AND P0, PT, R28, R2, P0 ;  /* 0x000000021c00720c */ /* 0x000fe20000705270 */
[----:B------:R-:W-:-:S03]  /*1360*/  VIADD R9, R8, 0x1 ;  /* 0x0000000108097836 */ /* 0x000fc60000000000 */
[----:B------:R-:W-:Y:S01]  /*1370*/  ISETP.NE.AND P0, PT, R28, R5, P0 ;  /* 0x000000051c00720c */ /* 0x000fe20000705270 */
[----:B------:R-:W-:-:S04]  /*1380*/  @!P1 IMAD.MOV R9, RZ, RZ, R8 ;  /* 0x000000ffff099224 */ /* 0x000fc800078e0208 */
[----:B------:R-:W-:Y:S02]  /*1390*/  VIADD R8, R9, 0x1 ;  /* 0x0000000109087836 */ /* 0x000fe40000000000 */
[----:B------:R-:W-:-:S04]  /*13a0*/  @!P3 IMAD.MOV R8, RZ, RZ, R9 ;  /* 0x000000ffff08b224 */ /* 0x000fc800078e0209 */
[----:B------:R-:W-:Y:S02]  /*13b0*/  VIADD R21, R8, 0x1 ;  /* 0x0000000108157836 */ /* 0x000fe40000000000 */
[----:B------:R-:W-:-:S07]  /*13c0*/  @!P0 IMAD.MOV R21, RZ, RZ, R8 ;  /* 0x000000ffff158224 */ /* 0x000fce00078e0208 */
.L_x_21:
[----:B------:R-:W-:Y:S05]  /*13d0*/  BSYNC.RECONVERGENT B3 ;  /* 0x0000000000037941 */ /* 0x000fea0003800200 */
.L_x_20:
[----:B------:R-:W-:-:S13]  /*13e0*/  LOP3.LUT P0, R8, R10, 0x7, RZ, 0xc0, !PT ;  /* 0x000000070a087812 */ /* 0x000fda000780c0ff */
[----:B------:R-:W-:Y:S05]  /*13f0*/  @!P0 BRA `(.L_x_16) ;  /* 0x0000000000f88947 */ /* 0x000fea0003800000 */
[----:B------:R-:W-:Y:S01]  /*1400*/  ISETP.GE.U32.AND P0, PT, R8, 0x4, PT ;  /* 0x000000040800780c */ /* 0x000fe20003f06070 */
[----:B------:R-:W-:Y:S01]  /*1410*/  BSSY.RECONVERGENT B3, `(.L_x_22) ;  /* 0x000001f000037945 */ /* 0x000fe20003800200 */
[----:B------:R-:W-:-:S04]  /*1420*/  LOP3.LUT R10, R10, 0x3, RZ, 0xc0, !PT ;  /* 0x000000030a0a7812 */ /* 0x000fc800078ec0ff */
[----:B------:R-:W-:-:S07]  /*1430*/  ISETP.NE.AND P2, PT, R10, RZ, PT ;  /* 0x000000ff0a00720c */ /* 0x000fce0003f45270 */
[----:B------:R-:W-:Y:S06]  /*1440*/  @!P0 BRA `(.L_x_23) ;  /* 0x00000000006c8947 */ /* 0x000fec0003800000 */
        /* <DEDUP_REMOVED lines=8> */
[-C--:B------:R-:W-:Y:S02]  /*14d0*/  ISETP.NE.AND P0, PT, R12, R2.reuse, P0 ;  /* 0x000000020c00720c */ /* 0x080fe40000705270 */
[----:B---3--:R-:W-:Y:S02]  /*14e0*/  ISETP.NE.AND P1, PT, R14, R13, PT ;  /* 0x0000000d0e00720c */ /* 0x008fe40003f25270 */
[----:B------:R-:W-:Y:S01]  /*14f0*/  ISETP.NE.AND P0, PT, R12, R5, P0 ;  /* 0x000000050c00720c */ /* 0x000fe20000705270 */
[----:B------:R-:W-:Y:S01]  /*1500*/  VIADD R12, R21, 0x1 ;  /* 0x00000001150c7836 */ /* 0x000fe20000000000 */
[----:B----4-:R-:W-:Y:S02]  /*1510*/  ISETP.NE.AND P3, PT, R20, R13, PT ;  /* 0x0000000d1400720c */ /* 0x010fe40003f65270 */
[-C--:B------:R-:W-:Y:S02]  /*1520*/  ISETP.NE.AND P1, PT, R14, R2.reuse, P1 ;  /* 0x000000020e00720c */ /* 0x080fe40000f25270 */
[----:B------:R-:W-:-:S02]  /*1530*/  ISETP.NE.AND P3, PT, R20, R2, P3 ;  /* 0x000000021400720c */ /* 0x000fc40001f65270 */
[----:B------:R-:W-:-:S05]  /*1540*/  ISETP.NE.AND P1, PT, R14, R5, P1 ;  /* 0x000000050e00720c */ /* 0x000fca0000f25270 */
[----:B------:R-:W-:Y:S01]  /*1550*/  @!P0 IMAD.MOV R12, RZ, RZ, R21 ;  /* 0x000000ffff0c8224 */ /* 0x000fe200078e0215 */
[----:B------:R-:W-:Y:S02]  /*1560*/  ISETP.NE.AND P0, PT, R20, R5, P3 ;  /* 0x000000051400720c */ /* 0x000fe40001f05270 */
[----:B------:R-:W-:Y:S01]  /*1570*/  ISETP.NE.AND P3, PT, R26, R13, PT ;  /* 0x0000000d1a00720c */ /* 0x000fe20003f65270 */
[----:B------:R-:W-:-:S03]  /*1580*/  VIADD R8, R12, 0x1 ;  /* 0x000000010c087836 */ /* 0x000fc60000000000 */
[----:B------:R-:W-:Y:S01]  /*1590*/  ISETP.NE.AND P3, PT, R26, R2, P3 ;  /* 0x000000021a00720c */ /* 0x000fe20001f65270 */
[----:B------:R-:W-:-:S03]  /*15a0*/  @!P1 IMAD.MOV R8, RZ, RZ, R12 ;  /* 0x000000ffff089224 */ /* 0x000fc600078e020c */
[----:B------:R-:W-:Y:S01]  /*15b0*/  ISETP.NE.AND P3, PT, R26, R5, P3 ;  /* 0x000000051a00720c */ /* 0x000fe20001f65270 */
[----:B------:R-:W-:Y:S02]  /*15c0*/  VIADD R9, R8, 0x1 ;  /* 0x0000000108097836 */ /* 0x000fe40000000000 */
[----:B------:R-:W-:-:S04]  /*15d0*/  @!P0 IMAD.MOV R9, RZ, RZ, R8 ;  /* 0x000000ffff098224 */ /* 0x000fc800078e0208 */
[----:B------:R-:W-:-:S06]  /*15e0*/  VIADD R21, R9, 0x1 ;  /* 0x0000000109157836 */ /* 0x000fcc0000000000 */
[----:B------:R-:W-:-:S07]  /*15f0*/  @!P3 IMAD.MOV R21, RZ, RZ, R9 ;  /* 0x000000ffff15b224 */ /* 0x000fce00078e0209 */
.L_x_23:
[----:B------:R-:W-:Y:S05]  /*1600*/  BSYNC.RECONVERGENT B3 ;  /* 0x0000000000037941 */ /* 0x000fea0003800200 */
.L_x_22:
[----:B------:R-:W-:Y:S05]  /*1610*/  @!P2 BRA `(.L_x_16) ;  /* 0x000000000070a947 */ /* 0x000fea0003800000 */
[----:B------:R-:W0:Y:S02]  /*1620*/  LDC.64 R8, c[0x0][0x388] ;  /* 0x0000e200ff087b82 */ /* 0x000e240000000a00 */
[----:B0-----:R-:W-:-:S05]  /*1630*/  IMAD.WIDE R8, R11, 0x4, R8 ;  /* 0x000000040b087825 */ /* 0x001fca00078e0208 */
[----:B------:R-:W2:Y:S01]  /*1640*/  LDG.E R12, desc[UR36][R8.64] ;  /* 0x00000024080c7981 */ /* 0x000ea2000c1e1900 */
[----:B------:R-:W-:Y:S01]  /*1650*/  ISETP.NE.AND P1, PT, R10, 0x1, PT ;  /* 0x000000010a00780c */ /* 0x000fe20003f25270 */
[----:B------:R-:W-:Y:S01]  /*1660*/  VIADD R11, R21, 0x1 ;  /* 0x00000001150b7836 */ /* 0x000fe20000000000 */
[----:B--2--5:R-:W-:-:S04]  /*1670*/  ISETP.NE.AND P0, PT, R12, R13, PT ;  /* 0x0000000d0c00720c */ /* 0x024fc80003f05270 */
[----:B------:R-:W-:-:S04]  /*1680*/  ISETP.NE.AND P0, PT, R12, R2, P0 ;  /* 0x000000020c00720c */ /* 0x000fc80000705270 */
[----:B------:R-:W-:-:S13]  /*1690*/  ISETP.NE.AND P0, PT, R12, R5, P0 ;  /* 0x000000050c00720c */ /* 0x000fda0000705270 */
[----:B------:R-:W-:-:S04]  /*16a0*/  @!P0 IMAD.MOV R11, RZ, RZ, R21 ;  /* 0x000000ffff0b8224 */ /* 0x000fc800078e0215 */
[----:B------:R-:W-:Y:S01]  /*16b0*/  IMAD.MOV.U32 R21, RZ, RZ, R11 ;  /* 0x000000ffff157224 */ /* 0x000fe200078e000b */
[----:B------:R-:W-:Y:S06]  /*16c0*/  @!P1 BRA `(.L_x_16) ;  /* 0x0000000000449947 */ /* 0x000fec0003800000 */
[----:B------:R-:W-:Y:S02]  /*16d0*/  ISETP.NE.AND P2, PT, R10, 0x2, PT ;  /* 0x000000020a00780c */ /* 0x000fe40003f45270 */
[----:B------:R-:W2:Y:S11]  /*16e0*/  LDG.E R10, desc[UR36][R8.64+0x4] ;  /* 0x00000424080a7981 */ /* 0x000eb6000c1e1900 */
[----:B------:R-:W3:Y:S01]  /*16f0*/  @P2 LDG.E R12, desc[UR36][R8.64+0x8] ;  /* 0x00000824080c2981 */ /* 0x000ee2000c1e1900 */
[----:B--2---:R-:W-:-:S04]  /*1700*/  ISETP.NE.AND P0, PT, R10, R13, PT ;  /* 0x0000000d0a00720c */ /* 0x004fc80003f05270 */
[----:B------:R-:W-:-:S04]  /*1710*/  ISETP.NE.AND P0, PT, R10, R2, P0 ;  /* 0x000000020a00720c */ /* 0x000fc80000705270 */
[----:B------:R-:W-:Y:S01]  /*1720*/  ISETP.NE.AND P1, PT, R10, R5, P0 ;  /* 0x000000050a00720c */ /* 0x000fe20000725270 */
[----:B------:R-:W-:Y:S01]  /*1730*/  VIADD R10, R21, 0x1 ;  /* 0x00000001150a7836 */ /* 0x000fe20000000000 */
[----:B------:R-:W-:Y:S02]  /*1740*/  PLOP3.LUT P0, PT, PT, PT, PT, 0x80, 0x8 ;  /* 0x000000000008781c */ /* 0x000fe40003f0f070 */
[----:B---3--:R-:W-:-:S04]  /*1750*/  @P2 ISETP.NE.AND P3, PT, R12, R13, PT ;  /* 0x0000000d0c00220c */ /* 0x008fc80003f65270 */
[----:B------:R-:W-:-:S04]  /*1760*/  @P2 ISETP.NE.AND P3, PT, R12, R2, P3 ;  /* 0x000000020c00220c */ /* 0x000fc80001f65270 */
[----:B------:R-:W-:Y:S01]  /*1770*/  @P2 ISETP.NE.AND P3, PT, R12, R5, P3 ;  /* 0x000000050c00220c */ /* 0x000fe20001f65270 */
[----:B------:R-:W-:-:S03]  /*1780*/  @!P1 IMAD.MOV R10, RZ, RZ, R21 ;  /* 0x000000ffff0a9224 */ /* 0x000fc600078e0215 */
[----:B------:R-:W-:Y:S01]  /*1790*/  @P2 PLOP3.LUT P0, PT, P3, PT, PT, 0x80, 0x8 ;  /* 0x000000000008281c */ /* 0x000fe20001f0f070 */
[----:B------:R-:W-:-:S04]  /*17a0*/  IMAD.MOV.U32 R21, RZ, RZ, R10 ;  /* 0x000000ffff157224 */ /* 0x000fc800078e000a */
[----:B------:R-:W-:-:S08]  /*17b0*/  @P2 VIADD R8, R21, 0x1 ;  /* 0x0000000115082836 */ /* 0x000fd00000000000 */
[----:B------:R-:W-:-:S04]  /*17c0*/  @!P0 IMAD.MOV R8, RZ, RZ, R21 ;  /* 0x000000ffff088224 */ /* 0x000fc800078e0215 */
[----:B------:R-:W-:-:S07]  /*17d0*/  @P2 IMAD.MOV.U32 R21, RZ, RZ, R8 ;  /* 0x000000ffff152224 */ /* 0x000fce00078e0008 */
.L_x_16:
[----:B------:R-:W-:Y:S05]  /*17e0*/  BSYNC.RECONVERGENT B2 ;  /* 0x0000000000027941 */ /* 0x000fea0003800200 */
.L_x_15:
[----:B------:R-:W0:Y:S02]  /*17f0*/  LDC.64 R8, c[0x0][0x380] ;  /* 0x0000e000ff087b82 */ /* 0x000e240000000a00 */
[----:B0----5:R-:W-:-:S05]  /*1800*/  IMAD.WIDE R10, R13, 0x4, R8 ;  /* 0x000000040d0a7825 */ /* 0x021fca00078e0208 */
[----:B------:R-:W2:Y:S04]  /*1810*/  LDG.E R12, desc[UR36][R10.64] ;  /* 0x000000240a0c7981 */ /* 0x000ea8000c1e1900 */
[----:B------:R-:W2:Y:S01]  /*1820*/  LDG.E R14, desc[UR36][R10.64+-0x4] ;  /* 0xfffffc240a0e7981 */ /* 0x000ea2000c1e1900 */
[----:B------:R-:W-:Y:S01]  /*1830*/  BSSY.RECONVERGENT B2, `(.L_x_24) ;  /* 0x00000ef000027945 */ /* 0x000fe20003800200 */
[----:B--2---:R-:W-:-:S13]  /*1840*/  ISETP.GT.AND P0, PT, R12, R14, PT ;  /* 0x0000000e0c00720c */ /* 0x004fda0003f04270 */
[----:B------:R-:W-:Y:S05]  /*1850*/  @!P0 BRA `(.L_x_25) ;  /* 0x0000000c00b08947 */ /* 0x000fea0003800000 */
[----:B------:R-:W-:Y:S02]  /*1860*/  VIADD R11, R12, 0x1 ;  /* 0x000000010c0b7836 */ /* 0x000fe40000000000 */
[----:B------:R-:W-:-:S05]  /*1870*/  VIADD R15, R14, 0x1 ;  /* 0x000000010e0f7836 */ /* 0x000fca0000000000 */
[----:B------:R-:W-:-:S13]  /*1880*/  ISETP.GE.AND P0, PT, R15, R11, PT ;  /* 0x0000000b0f00720c */ /* 0x000fda0003f06270 */
[----:B------:R-:W-:Y:S05]  /*1890*/  @P0 BRA `(.L_x_25) ;  /* 0x0000000c00a00947 */ /* 0x000fea0003800000 */
[----:B------:R-:W-:Y:S01]  /*18a0*/  VIADDMNMX R11, R14, 0x2, R11, !PT ;  /* 0x000000020e0b7846 */ /* 0x000fe2000780010b */
[----:B------:R-:W-:Y:S03]  /*18b0*/  BSSY.RECONVERGENT B3, `(.L_x_26) ;  /* 0x000006d000037945 */ /* 0x000fe60003800200 */
[----:B------:R-:W-:Y:S02]  /*18c0*/  IADD3 R10, PT, PT, R11, -0x2, -R14 ;  /* 0xfffffffe0b0a7810 */ /* 0x000fe40007ffe80e */
[----:B------:R-:W-:Y:S02]  /*18d0*/  LOP3.LUT R14, RZ, R14, RZ, 0x33, !PT ;  /* 0x0000000eff0e7212 */ /* 0x000fe400078e33ff */
[----:B------:R-:W-:-:S03]  /*18e0*/  ISETP.GE.U32.AND P0, PT, R10, 0xf, PT ;  /* 0x0000000f0a00780c */ /* 0x000fc60003f06070 */
[----:B------:R-:W-:-:S10]  /*18f0*/  IMAD.IADD R12, R11, 0x1, R14 ;  /* 0x000000010b0c7824 */ /* 0x000fd400078e020e */
[----:B------:R-:W-:Y:S05]  /*1900*/  @!P0 BRA `(.L_x_27) ;  /* 0x00000004009c8947 */ /* 0x000fea0003800000 */
.L_x_28:
[----:B------:R-:W0:Y:S02]  /*1910*/  LDC.64 R10, c[0x0][0x388] ;  /* 0x0000e200ff0a7b82 */ /* 0x000e240000000a00 */
[----:B0-----:R-:W-:-:S05]  /*1920*/  IMAD.WIDE R10, R15, 0x4, R10 ;  /* 0x000000040f0a7825 */ /* 0x001fca00078e020a */
[----:B------:R-:W2:Y:S04]  /*1930*/  LDG.E R20, desc[UR36][R10.64] ;  /* 0x000000240a147981 */ /* 0x000ea8000c1e1900 */
[----:B------:R-:W3:Y:S01]  /*1940*/  LDG.E R28, desc[UR36][R10.64+0x4] ;  /* 0x000004240a1c7981 */ /* 0x000ee2000c1e1900 */
[----:B------:R-:W-:-:S03]  /*1950*/  VIADD R26, R21, 0x1 ;  /* 0x00000001151a7836 */ /* 0x000fc60000000000 */
[----:B------:R-:W4:Y:S01]  /*1960*/  LDG.E R29, desc[UR36][R10.64+0x8] ;  /* 0x000008240a1d7981 */ /* 0x000f22000c1e1900 */
[----:B--2---:R-:W-:-:S04]  /*1970*/  ISETP.NE.AND P0, PT, R20, R13, PT ;  /* 0x0000000d1400720c */ /* 0x004fc80003f05270 */
[----:B------:R-:W-:-:S04]  /*1980*/  ISETP.NE.AND P0, PT, R20, R2, P0 ;  /* 0x000000021400720c */ /* 0x000fc80000705270 */
[----:B------:R-:W-:-:S13]  /*1990*/  ISETP.NE.AND P0, PT, R20, R5, P0 ;  /* 0x000000051400720c */ /* 0x000fda0000705270 */
[----:B------:R-:W-:Y:S01]  /*19a0*/  @!P0 IMAD.MOV R26, RZ, RZ, R21 ;  /* 0x000000ffff1a8224 */ /* 0x000fe200078e0215 */
[----:B---3--:R-:W-:Y:S01]  /*19b0*/  ISETP.NE.AND P0, PT, R28, R13, PT ;  /* 0x0000000d1c00720c */ /* 0x008fe20003f05270 */
[----:B------:R-:W2:Y:S02]  /*19c0*/  LDG.E R21, desc[UR36][R10.64+0x14] ;  /* 0x000014240a157981 */ /* 0x000ea4000c1e1900 */
[----:B------:R-:W-:Y:S01]  /*19d0*/  VIADD R20, R26, 0x1 ;  /* 0x000000011a147836 */ /* 0x000fe20000000000 */
[----:B------:R-:W-:-:S04]  /*19e0*/  ISETP.NE.AND P0, PT, R28, R2, P0 ;  /* 0x000000021c00720c */ /* 0x000fc80000705270 */
[----:B------:R-:W-:Y:S02]  /*19f0*/  ISETP.NE.AND P0, PT, R28, R5, P0 ;  /* 0x000000051c00720c */ /* 0x000fe40000705270 */
[----:B------:R-:W3:Y:S11]  /*1a00*/  LDG.E R28, desc[UR36][R10.64+0x10] ;  /* 0x000010240a1c7981 */ /* 0x000ef6000c1e1900 */
[----:B------:R-:W-:-:S02]  /*1a10*/  @!P0 IMAD.MOV R20, RZ, RZ, R26 ;  /* 0x000000ffff148224 */ /* 0x000fc400078e021a */
[----:B------:R-:W5:Y:S01]  /*1a20*/  LDG.E R26, desc[UR36][R10.64+0xc] ;  /* 0x00000c240a1a7981 */ /* 0x000f62000c1e1900 */
[----:B----4-:R-:W-:-:S04]  /*1a30*/  ISETP.NE.AND P0, PT, R29, R13, PT ;  /* 0x0000000d1d00720c */ /* 0x010fc80003f05270 */
[----:B------:R-:W-:-:S04]  /*1a40*/  ISETP.NE.AND P0, PT, R29, R2, P0 ;  /* 0x000000021d00720c */ /* 0x000fc80000705270 */
[----:B------:R-:W-:Y:S01]  /*1a50*/  ISETP.NE.AND P0, PT, R29, R5, P0 ;  /* 0x000000051d00720c */ /* 0x000fe20000705270 */
[----:B------:R-:W-:-:S12]  /*1a60*/  VIADD R29, R20, 0x1 ;  /* 0x00000001141d7836 */ /* 0x000fd80000000000 */
[----:B------:R-:W-:-:S04]  /*1a70*/  @!P0 IMAD.MOV R29, RZ, RZ, R20 ;  /* 0x000000ffff1d8224 */ /* 0x000fc800078e0214 */
[----:B------:R-:W-:Y:S01]  /*1a80*/  VIADD R20, R29, 0x1 ;  /* 0x000000011d147836 */ /* 0x000fe20000000000 */
[----:B-----5:R-:W-:-:S04]  /*1a90*/  ISETP.NE.AND P0, PT, R26, R13, PT ;  /* 0x0000000d1a00720c */ /* 0x020fc80003f05270 */
[----:B------:R-:W-:-:S04]  /*1aa0*/  ISETP.NE.AND P0, PT, R26, R2, P0 ;  /* 0x000000021a00720c */ /* 0x000fc80000705270 */
[----:B------:R-:W-:-:S13]  /*1ab0*/  ISETP.NE.AND P0, PT, R26, R5, P0 ;  /* 0x000000051a00720c */ /* 0x000fda0000705270 */
[----:B------:R-:W-:Y:S01]  /*1ac0*/  @!P0 IMAD.MOV R20, RZ, RZ, R29 ;  /* 0x000000ffff148224 */ /* 0x000fe200078e021d */
[----:B---3--:R-:W-:-:S04]  /*1ad0*/  ISETP.NE.AND P0, PT, R28, R13, PT ;  /* 0x0000000d1c00720c */ /* 0x008fc80003f05270 */
[----:B------:R-:W-:-:S04]  /*1ae0*/  ISETP.NE.AND P0, PT, R28, R2, P0 ;  /* 0x000000021c00720c */ /* 0x000fc80000705270 */
[----:B------:R-:W-:Y:S01]  /*1af0*/  ISETP.NE.AND P0, PT, R28, R5, P0 ;  /* 0x000000051c00720c */ /* 0x000fe20000705270 */
[----:B------:R-:W-:Y:S01]  /*1b00*/  VIADD R26, R20, 0x1 ;  /* 0x00000001141a7836 */ /* 0x000fe20000000000 */
[----:B------:R-:W3:Y:S11]  /*1b10*/  LDG.E R28, desc[UR36][R10.64+0x24] ;  /* 0x000024240a1c7981 */ /* 0x000ef6000c1e1900 */
[----:B------:R-:W-:Y:S01]  /*1b20*/  @!P0 IMAD.MOV R26, RZ, RZ, R20 ;  /* 0x000000ffff1a8224 */ /* 0x000fe200078e0214 */
[C---:B--2---:R-:W-:Y:S01]  /*1b30*/  ISETP.NE.AND P0, PT, R21.reuse, R13, PT ;  /* 0x0000000d1500720c */ /* 0x044fe20003f05270 */
[----:B------:R-:W2:Y:S03]  /*1b40*/  LDG.E R20, desc[UR36][R10.64+0x1c] ;  /* 0x00001c240a147981 */ /* 0x000ea6000c1e1900 */
[----:B------:R-:W-:-:S04]  /*1b50*/  ISETP.NE.AND P0, PT, R21, R2, P0 ;  /* 0x000000021500720c */ /* 0x000fc80000705270 */
[----:B------:R-:W-:Y:S02]  /*1b60*/  ISETP.NE.AND P0, PT, R21, R5, P0 ;  /* 0x000000051500720c */ /* 0x000fe40000705270 */
[----:B------:R-:W4:Y:S01]  /*1b70*/  LDG.E R21, desc[UR36][R10.64+0x18] ;  /* 0x000018240a157981 */ /* 0x000f22000c1e1900 */
[----:B------:R-:W-:-:S10]  /*1b80*/  VIADD R29, R26, 0x1 ;  /* 0x000000011a1d7836 */ /* 0x000fd40000000000 */
[----:B------:R-:W-:Y:S02]  /*1b90*/  @!P0 IMAD.MOV R29, RZ, RZ, R26 ;  /* 0x000000ffff1d8224 */ /* 0x000fe400078e021a */
[----:B------:R-:W5:Y:S01]  /*1ba0*/  LDG.E R26, desc[UR36][R10.64+0x20] ;  /* 0x000020240a1a7981 */ /* 0x000f62000c1e1900 */
[----:B----4-:R-:W-:-:S04]  /*1bb0*/  ISETP.NE.AND P0, PT, R21, R13, PT ;  /* 0x0000000d1500720c */ /* 0x010fc80003f05270 */
[----:B------:R-:W-:-:S04]  /*1bc0*/  ISETP.NE.AND P0, PT, R21, R2, P0 ;  /* 0x000000021500720c */ /* 0x000fc80000705270 */
[----:B------:R-:W-:Y:S01]  /*1bd0*/  ISETP.NE.AND P0, PT, R21, R5, P0 ;  /* 0x000000051500720c */ /* 0x000fe20000705270 */
[----:B------:R-:W-:-:S12]  /*1be0*/  VIADD R21, R29, 0x1 ;  /* 0x000000011d157836 */ /* 0x000fd80000000000 */
[----:B------:R-:W-:Y:S01]  /*1bf0*/  @!P0 IMAD.MOV R21, RZ, RZ, R29 ;  /* 0x000000ffff158224 */ /* 0x000fe200078e021d */
[----:B--2---:R-:W-:-:S04]  /*1c00*/  ISETP.NE.AND P0, PT, R20, R13, PT ;  /* 0x0000000d1400720c */ /* 0x004fc80003f05270 */
[----:B------:R-:W-:-:S04]  /*1c10*/  ISETP.NE.AND P0, PT, R20, R2, P0 ;  /* 0x000000021400720c */ /* 0x000fc80000705270 */
[----:B------:R-:W-:Y:S01]  /*1c20*/  ISETP.NE.AND P0, PT, R20, R5, P0 ;  /* 0x000000051400720c */ /* 0x000fe20000705270 */
[----:B------:R-:W-:-:S12]  /*1c30*/  VIADD R20, R21, 0x1 ;  /* 0x0000000115147836 */ /* 0x000fd80000000000 */
[----:B------:R-:W-:Y:S01]  /*1c40*/  @!P0 IMAD.MOV R20, RZ, RZ, R21 ;  /* 0x000000ffff148224 */ /* 0x000fe200078e0215 */
[----:B-----5:R-:W-:-:S04]  /*1c50*/  ISETP.NE.AND P0, PT, R26, R13, PT ;  /* 0x0000000d1a00720c */ /* 0x020fc80003f05270 */
[----:B------:R-:W-:-:S04]  /*1c60*/  ISETP.NE.AND P0, PT, R26, R2, P0 ;  /* 0x000000021a00720c */ /* 0x000fc80000705270 */
[----:B------:R-:W-:Y:S01]  /*1c70*/  ISETP.NE.AND P0, PT, R26, R5, P0 ;  /* 0x000000051a00720c */ /* 0x000fe20000705270 */
[----:B------:R-:W-:Y:S01]  /*1c80*/  VIADD R21, R20, 0x1 ;  /* 0x0000000114157836 */ /* 0x000fe20000000000 */
[----:B------:R-:W2:Y:S11]  /*1c90*/  LDG.E R26, desc[UR36][R10.64+0x30] ;  /* 0x000030240a1a7981 */ /* 0x000eb6000c1e1900 */
[----:B------:R-:W-:Y:S01]  /*1ca0*/  @!P0 IMAD.MOV R21, RZ, RZ, R20 ;  /* 0x000000ffff158224 */ /* 0x000fe200078e0214 */
[C---:B---3--:R-:W-:Y:S01]  /*1cb0*/  ISETP.NE.AND P0, PT, R28.reuse, R13, PT ;  /* 0x0000000d1c00720c */ /* 0x048fe20003f05270 */
[----:B------:R-:W3:Y:S03]  /*1cc0*/  LDG.E R20, desc[UR36][R10.64+0x2c] ;  /* 0x00002c240a147981 */ /* 0x000ee6000c1e1900 */
[----:B------:R-:W-:-:S04]  /*1cd0*/  ISETP.NE.AND P0, PT, R28, R2, P0 ;  /* 0x000000021c00720c */ /* 0x000fc80000705270 */
[----:B------:R-:W-:Y:S01]  /*1ce0*/  ISETP.NE.AND P0, PT, R28, R5, P0 ;  /* 0x000000051c00720c */ /* 0x000fe20000705270 */
[----:B------:R-:W-:Y:S01]  /*1cf0*/  VIADD R29, R21, 0x1 ;  /* 0x00000001151d7836 */ /* 0x000fe20000000000 */
[----:B------:R-:W4:Y:S11]  /*1d00*/  LDG.E R28, desc[UR36][R10.64+0x34] ;  /* 0x000034240a1c7981 */ /* 0x000f36000c1e1900 */
[----:B------:R-:W-:-:S02]  /*1d10*/  @!P0 IMAD.MOV R29, RZ, RZ, R21 ;  /* 0x000000ffff1d8224 */ /* 0x000fc400078e0215 */
[----:B------:R-:W5:Y:S02]  /*1d20*/  LDG.E R21, desc[UR36][R10.64+0x28] ;  /* 0x000028240a157981 */ /* 0x000f64000c1e1900 */
[----:B-----5:R-:W-:-:S04]  /*1d30*/  ISETP.NE.AND P0, PT, R21, R13, PT ;  /* 0x0000000d1500720c */ /* 0x020fc80003f05270 */
[----:B------:R-:W-:-:S04]  /*1d40*/  ISETP.NE.AND P0, PT, R21, R2, P0 ;  /* 0x000000021500720c */ /* 0x000fc80000705270 */
[----:B------:R-:W-:Y:S01]  /*1d50*/  ISETP.NE.AND P0, PT, R21, R5, P0 ;  /* 0x000000051500720c */ /* 0x000fe20000705270 */
[----:B------:R-:W-:-:S12]  /*1d60*/  VIADD R21, R29, 0x1 ;  /* 0x000000011d157836 */ /* 0x000fd80000000000 */
[----:B------:R-:W-:Y:S01]  /*1d70*/  @!P0 IMAD.MOV R21, RZ, RZ, R29 ;  /* 0x000000ffff158224 */ /* 0x000fe200078e021d */
[----:B---3--:R-:W-:-:S04]  /*1d80*/  ISETP.NE.AND P0, PT, R20, R13, PT ;  /* 0x0000000d1400720c */ /* 0x008fc80003f05270 */
[----:B------:R-:W-:-:S04]  /*1d90*/  ISETP.NE.AND P0, PT, R20, R2, P0 ;  /* 0x000000021400720c */ /* 0x000fc80000705270 */
[----:B------:R-:W-:Y:S01]  /*1da0*/  ISETP.NE.AND P0, PT, R20, R5, P0 ;  /* 0x000000051400720c */ /* 0x000fe20000705270 */
[----:B------:R-:W-:-:S12]  /*1db0*/  VIADD R20, R21, 0x1 ;  /* 0x0000000115147836 */ /* 0x000fd80000000000 */
[----:B------:R-:W-:Y:S01]  /*1dc0*/  @!P0 IMAD.MOV R20, RZ, RZ, R21 ;  /* 0x000000ffff148224 */ /* 0x000fe200078e0215 */
[----:B--2---:R-:W-:-:S04]  /*1dd0*/  ISETP.NE.AND P0, PT, R26, R13, PT ;  /* 0x0000000d1a00720c */ /* 0x004fc80003f05270 */
[----:B------:R-:W-:-:S04]  /*1de0*/  ISETP.NE.AND P0, PT, R26, R2, P0 ;  /* 0x000000021a00720c */ /* 0x000fc80000705270 */
[----:B------:R-:W-:Y:S01]  /*1df0*/  ISETP.NE.AND P0, PT, R26, R5, P0 ;  /* 0x000000051a00720c */ /* 0x000fe20000705270 */
[----:B------:R-:W-:Y:S01]  /*1e00*/  VIADD R21, R20, 0x1 ;  /* 0x0000000114157836 */ /* 0x000fe20000000000 */
[----:B------:R-:W2:Y:S11]  /*1e10*/  LDG.E R26, desc[UR36][R10.64+0x3c] ;  /* 0x00003c240a1a7981 */ /* 0x000eb6000c1e1900 */
[----:B------:R-:W-:-:S02]  /*1e20*/  @!P0 IMAD.MOV R21, RZ, RZ, R20 ;  /* 0x000000ffff158224 */ /* 0x000fc400078e0214 */
[----:B------:R0:W3:Y:S01]  /*1e30*/  LDG.E R20, desc[UR36][R10.64+0x38] ;  /* 0x000038240a147981 */ /* 0x0000e2000c1e1900 */
[----:B----4-:R-:W-:-:S04]  /*1e40*/  ISETP.NE.AND P0, PT, R28, R13, PT ;  /* 0x0000000d1c00720c */ /* 0x010fc80003f05270 */
[----:B------:R-:W-:-:S04]  /*1e50*/  ISETP.NE.AND P0, PT, R28, R2, P0 ;  /* 0x000000021c00720c */ /* 0x000fc80000705270 */
[----:B------:R-:W-:Y:S01]  /*1e60*/  ISETP.NE.AND P0, PT, R28, R5, P0 ;  /* 0x000000051c00720c */ /* 0x000fe20000705270 */
[----:B------:R-:W-:-:S12]  /*1e70*/  VIADD R28, R21, 0x1 ;  /* 0x00000001151c7836 */ /* 0x000fd80000000000 */
[----:B------:R-:W-:Y:S02]  /*1e80*/  @!P0 IMAD.MOV R28, RZ, RZ, R21 ;  /* 0x000000ffff1c8224 */ /* 0x000fe400078e0215 */
[----:B------:R-:W-:Y:S01]  /*1e90*/  VIADD R15, R15, 0x10 ;  /* 0x000000100f0f7836 */ /* 0x000fe20000000000 */
[----:B------:R-:W-:-:S03]  /*1ea0*/  LOP3.LUT R21, R12, 0xfffffff0, RZ, 0xc0, !PT ;  /* 0xfffffff00c157812 */ /* 0x000fc600078ec0ff */
[----:B0-----:R-:W-:Y:S01]  /*1eb0*/  IMAD.IADD R10, R14, 0x1, R15 ;  /* 0x000000010e0a7824 */ /* 0x001fe200078e020f */
[----:B---3--:R-:W-:-:S04]  /*1ec0*/  ISETP.NE.AND P0, PT, R20, R13, PT ;  /* 0x0000000d1400720c */ /* 0x008fc80003f05270 */
[----:B------:R-:W-:-:S04]  /*1ed0*/  ISETP.NE.AND P0, PT, R20, R2, P0 ;  /* 0x000000021400720c */ /* 0x000fc80000705270 */
[----:B------:R-:W-:Y:S02]  /*1ee0*/  ISETP.NE.AND P0, PT, R20, R5, P0 ;  /* 0x000000051400720c */ /* 0x000fe40000705270 */
[----:B--2---:R-:W-:Y:S01]  /*1ef0*/  ISETP.NE.AND P1, PT, R26, R13, PT ;  /* 0x0000000d1a00720c */ /* 0x004fe20003f25270 */
[----:B------:R-:W-:-:S03]  /*1f00*/  VIADD R20, R28, 0x1 ;  /* 0x000000011c147836 */ /* 0x000fc60000000000 */
[----:B------:R-:W-:-:S04]  /*1f10*/  ISETP.NE.AND P1, PT, R26, R2, P1 ;  /* 0x000000021a00720c */ /* 0x000fc80000f25270 */
[----:B------:R-:W-:-:S03]  /*1f20*/  ISETP.NE.AND P1, PT, R26, R5, P1 ;  /* 0x000000051a00720c */ /* 0x000fc60000f25270 */
[----:B------:R-:W-:Y:S01]  /*1f30*/  @!P0 IMAD.MOV R20, RZ, RZ, R28 ;  /* 0x000000ffff148224 */ /* 0x000fe200078e021c */
[----:B------:R-:W-:-:S03]  /*1f40*/  ISETP.NE.AND P0, PT, R10, R21, PT ;  /* 0x000000150a00720c */ /* 0x000fc60003f05270 */
[----:B------:R-:W-:-:S06]  /*1f50*/  VIADD R21, R20, 0x1 ;  /* 0x0000000114157836 */ /* 0x000fcc0000000000 */
[----:B------:R-:W-:-:S04]  /*1f60*/  @!P1 IMAD.MOV R21, RZ, RZ, R20 ;  /* 0x000000ffff159224 */ /* 0x000fc800078e0214 */
[----:B------:R-:W-:Y:S05]  /*1f70*/  @P0 BRA `(.L_x_28) ;  /* 0xfffffff800640947 */ /* 0x000fea000383ffff */
.L_x_27:
[----:B------:R-:W-:Y:S05]  /*1f80*/  BSYNC.RECONVERGENT B3 ;  /* 0x0000000000037941 */ /* 0x000fea0003800200 */
.L_x_26:
        /* <DEDUP_REMOVED lines=10> */
[----:B------:R-:W5:Y:S01]  /*2030*/  LDG.E R28, desc[UR36][R10.64+0xc] ;  /* 0x00000c240a1c7981 */ /* 0x000f62000c1e1900 */
[----:B--2---:R-:W-:-:S04]  /*2040*/  ISETP.NE.AND P0, PT, R14, R13, PT ;  /* 0x0000000d0e00720c */ /* 0x004fc80003f05270 */
[----:B------:R-:W-:-:S04]  /*2050*/  ISETP.NE.AND P0, PT, R14, R2, P0 ;  /* 0x000000020e00720c */ /* 0x000fc80000705270 */
[----:B------:R-:W-:Y:S01]  /*2060*/  ISETP.NE.AND P0, PT, R14, R5, P0 ;  /* 0x000000050e00720c */ /* 0x000fe20000705270 */
[----:B------:R-:W-:-:S12]  /*2070*/  VIADD R14, R21, 0x1 ;  /* 0x00000001150e7836 */ /* 0x000fd80000000000 */
[----:B------:R-:W-:Y:S02]  /*2080*/  @!P0 IMAD.MOV R14, RZ, RZ, R21 ;  /* 0x000000ffff0e8224 */ /* 0x000fe400078e0215 */
[----:B------:R-:W2:Y:S01]  /*2090*/  LDG.E R21, desc[UR36][R10.64+0x10] ;  /* 0x000010240a157981 */ /* 0x000ea2000c1e1900 */
[----:B---3--:R-:W-:-:S04]  /*20a0*/  ISETP.NE.AND P0, PT, R20, R13, PT ;  /* 0x0000000d1400720c */ /* 0x008fc80003f05270 */
[----:B------:R-:W-:-:S04]  /*20b0*/  ISETP.NE.AND P0, PT, R20, R2, P0 ;  /* 0x000000021400720c */ /* 0x000fc80000705270 */
[----:B------:R-:W-:Y:S01]  /*20c0*/  ISETP.NE.AND P0, PT, R20, R5, P0 ;  /* 0x000000051400720c */ /* 0x000fe20000705270 */
[----:B------:R-:W-:Y:S01]  /*20d0*/  VIADD R20, R14, 0x1 ;  /* 0x000000010e147836 */ /* 0x000fe20000000000 */
[----:B-----5:R-:W-:-:S11]  /*20e0*/  ISETP.NE.AND P1, PT, R28, R13, PT ;  /* 0x0000000d1c00720c */ /* 0x020fd60003f25270 */
[----:B------:R-:W-:Y:S01]  /*20f0*/  @!P0 IMAD.MOV R20, RZ, RZ, R14 ;  /* 0x000000ffff148224 */ /* 0x000fe200078e020e */
[----:B----4-:R-:W-:-:S04]  /*2100*/  ISETP.NE.AND P0, PT, R26, R13, PT ;  /* 0x0000000d1a00720c */ /* 0x010fc80003f05270 */
[----:B------:R-:W-:-:S04]  /*2110*/  ISETP.NE.AND P0, PT, R26, R2, P0 ;  /* 0x000000021a00720c */ /* 0x000fc80000705270 */
[----:B------:R-:W-:Y:S02]  /*2120*/  ISETP.NE.AND P0, PT, R26, R5, P0 ;  /* 0x000000051a00720c */ /* 0x000fe40000705270 */
[----:B------:R-:W-:Y:S01]  /*2130*/  ISETP.NE.AND P1, PT, R28, R2, P1 ;  /* 0x000000021c00720c */ /* 0x000fe20000f25270 */
[----:B------:R-:W3:Y:S01]  /*2140*/  LDG.E R26, desc[UR36][R10.64+0x18] ;  /* 0x000018240a1a7981 */ /* 0x000ee2000c1e1900 */
[----:B--2---:R-:W-:-:S04]  /*2150*/  ISETP.NE.AND P2, PT, R21, R13, PT ;  /* 0x0000000d1500720c */ /* 0x004fc80003f45270 */
[C---:B------:R-:W-:Y:S02]  /*2160*/  ISETP.NE.AND P3, PT, R21.reuse, R2, P2 ;  /* 0x000000021500720c */ /* 0x040fe40001765270 */
[-C--:B------:R-:W-:Y:S02]  /*2170*/  ISETP.NE.AND P2, PT, R28, R5.reuse, P1 ;  /* 0x000000051c00720c */ /* 0x080fe40000f45270 */
[----:B------:R-:W-:Y:S01]  /*2180*/  ISETP.NE.AND P1, PT, R21, R5, P3 ;  /* 0x000000051500720c */ /* 0x000fe20001f25270 */
[----:B------:R-:W-:Y:S01]  /*2190*/  VIADD R21, R20, 0x1 ;  /* 0x0000000114157836 */ /* 0x000fe20000000000 */
[----:B------:R-:W2:Y:S01]  /*21a0*/  LDG.E R28, desc[UR36][R10.64+0x1c] ;  /* 0x00001c240a1c7981 */ /* 0x000ea2000c1e1900 */
[----:B------:R-:W-:-:S03]  /*21b0*/  @!P0 IMAD.MOV R21, RZ, RZ, R20 ;  /* 0x000000ffff158224 */ /* 0x000fc600078e0214 */
[----:B------:R-:W4:Y:S01]  /*21c0*/  LDG.E R20, desc[UR36][R10.64+0x14] ;  /* 0x000014240a147981 */ /* 0x000f22000c1e1900 */
[----:B------:R-:W-:-:S04]  /*21d0*/  VIADD R14, R21, 0x1 ;  /* 0x00000001150e7836 */ /* 0x000fc80000000000 */
[----:B------:R-:W-:Y:S01]  /*21e0*/  @!P2 IMAD.MOV R14, RZ, RZ, R21 ;  /* 0x000000ffff0ea224 */ /* 0x000fe200078e0215 */
[----:B---3--:R-:W-:-:S04]  /*21f0*/  ISETP.NE.AND P2, PT, R26, R13, PT ;  /* 0x0000000d1a00720c */ /* 0x008fc80003f45270 */
[----:B------:R-:W-:-:S04]  /*2200*/  ISETP.NE.AND P2, PT, R26, R2, P2 ;  /* 0x000000021a00720c */ /* 0x000fc80001745270 */
[----:B------:R-:W-:Y:S01]  /*2210*/  ISETP.NE.AND P2, PT, R26, R5, P2 ;  /* 0x000000051a00720c */ /* 0x000fe20001745270 */
[----:B------:R-:W-:Y:S01]  /*2220*/  VIADD R15, R15, 0x8 ;  /* 0x000000080f0f7836 */ /* 0x000fe20000000000 */
[----:B----4-:R-:W-:-:S04]  /*2230*/  ISETP.NE.AND P0, PT, R20, R13, PT ;  /* 0x0000000d1400720c */ /* 0x010fc80003f05270 */
[----:B------:R-:W-:-:S04]  /*2240*/  ISETP.NE.AND P0, PT, R20, R2, P0 ;  /* 0x000000021400720c */ /* 0x000fc80000705270 */
[----:B------:R-:W-:Y:S01]  /*2250*/  ISETP.NE.AND P0, PT, R20, R5, P0 ;  /* 0x000000051400720c */ /* 0x000fe20000705270 */
[----:B------:R-:W-:Y:S02]  /*2260*/  VIADD R20, R14, 0x1 ;  /* 0x000000010e147836 */ /* 0x000fe40000000000 */
[----:B------:R-:W-:Y:S01]  /*2270*/  @!P1 IMAD.MOV R20, RZ, RZ, R14 ;  /* 0x000000ffff149224 */ /* 0x000fe200078e020e */
[----:B--2---:R-:W-:-:S04]  /*2280*/  ISETP.NE.AND P1, PT, R28, R13, PT ;  /* 0x0000000d1c00720c */ /* 0x004fc80003f25270 */
        /* <DEDUP_REMOVED lines=8> */
.L_x_30:
[----:B------:R-:W-:Y:S05]  /*2310*/  BSYNC.RECONVERGENT B3 ;  /* 0x0000000000037941 */ /* 0x000fea0003800200 */
.L_x_29:
        /* <DEDUP_REMOVED lines=12> */
[----:B------:R-:W5:Y:S01]  /*23e0*/  LDG.E R28, desc[UR36][R10.64+0xc] ;  /* 0x00000c240a1c7981 */ /* 0x000f62000c1e1900 */
[----:B------:R-:W-:Y:S01]  /*23f0*/  VIADD R15, R15, 0x4 ;  /* 0x000000040f0f7836 */ /* 0x000fe20000000000 */
[----:B--2---:R-:W-:-:S04]  /*2400*/  ISETP.NE.AND P0, PT, R14, R13, PT ;  /* 0x0000000d0e00720c */ /* 0x004fc80003f05270 */
[----:B------:R-:W-:-:S04]  /*2410*/  ISETP.NE.AND P0, PT, R14, R2, P0 ;  /* 0x000000020e00720c */ /* 0x000fc80000705270 */
[----:B------:R-:W-:Y:S02]  /*2420*/  ISETP.NE.AND P0, PT, R14, R5, P0 ;  /* 0x000000050e00720c */ /* 0x000fe40000705270 */
[-C--:B---3--:R-:W-:Y:S02]  /*2430*/  ISETP.NE.AND P1, PT, R20, R13.reuse, PT ;  /* 0x0000000d1400720c */ /* 0x088fe40003f25270 */
[----:B----4-:R-:W-:Y:S02]  /*2440*/  ISETP.NE.AND P3, PT, R26, R13, PT ;  /* 0x0000000d1a00720c */ /* 0x010fe40003f65270 */
[-C--:B------:R-:W-:Y:S02]  /*2450*/  ISETP.NE.AND P1, PT, R20, R2.reuse, P1 ;  /* 0x000000021400720c */ /* 0x080fe40000f25270 */
[----:B------:R-:W-:Y:S01]  /*2460*/  ISETP.NE.AND P3, PT, R26, R2, P3 ;  /* 0x000000021a00720c */ /* 0x000fe20001f65270 */
[----:B------:R-:W-:Y:S01]  /*2470*/  VIADD R14, R21, 0x1 ;  /* 0x00000001150e7836 */ /* 0x000fe20000000000 */
[----:B------:R-:W-:-:S03]  /*2480*/  ISETP.NE.AND P1, PT, R20, R5, P1 ;  /* 0x000000051400720c */ /* 0x000fc60000f25270 */
[----:B------:R-:W-:Y:S01]  /*2490*/  @!P0 IMAD.MOV R14, RZ, RZ, R21 ;  /* 0x000000ffff0e8224 */ /* 0x000fe200078e0215 */
[----:B------:R-:W-:Y:S02]  /*24a0*/  ISETP.NE.AND P0, PT, R26, R5, P3 ;  /* 0x000000051a00720c */ /* 0x000fe40001f05270 */
[----:B-----5:R-:W-:-:S04]  /*24b0*/  ISETP.NE.AND P3, PT, R28, R13, PT ;  /* 0x0000000d1c00720c */ /* 0x020fc80003f65270 */
        /* <DEDUP_REMOVED lines=8> */
.L_x_32:
[----:B------:R-:W-:Y:S05]  /*2540*/  BSYNC.RECONVERGENT B3 ;  /* 0x0000000000037941 */ /* 0x000fea0003800200 */
.L_x_31:
[----:B------:R-:W-:Y:S05]  /*2550*/  @!P2 BRA `(.L_x_25) ;  /* 0x000000000070a947 */ /* 0x000fea0003800000 */
[----:B------:R-:W0:Y:S02]  /*2560*/  LDC.64 R10, c[0x0][0x388] ;  /* 0x0000e200ff0a7b82 */ /* 0x000e240000000a00 */
[----:B0-----:R-:W-:-:S05]  /*2570*/  IMAD.WIDE R10, R15, 0x4, R10 ;  /* 0x000000040f0a7825 */ /* 0x001fca00078e020a */
[----:B------:R-:W2:Y:S01]  /*2580*/  LDG.E R14, desc[UR36][R10.64] ;  /* 0x000000240a0e7981 */ /* 0x000ea2000c1e1900 */
[----:B------:R-:W-:Y:S02]  /*2590*/  ISETP.NE.AND P1, PT, R12, 0x1, PT ;  /* 0x000000010c00780c */ /* 0x000fe40003f25270 */
[----:B--2---:R-:W-:-:S04]  /*25a0*/  ISETP.NE.AND P0, PT, R14, R13, PT ;  /* 0x0000000d0e00720c */ /* 0x004fc80003f05270 */
[----:B------:R-:W-:-:S04]  /*25b0*/  ISETP.NE.AND P0, PT, R14, R2, P0 ;  /* 0x000000020e00720c */ /* 0x000fc80000705270 */
[----:B------:R-:W-:Y:S01]  /*25c0*/  ISETP.NE.AND P0, PT, R14, R5, P0 ;  /* 0x000000050e00720c */ /* 0x000fe20000705270 */
[----:B------:R-:W-:-:S12]  /*25d0*/  VIADD R14, R21, 0x1 ;  /* 0x00000001150e7836 */ /* 0x000fd80000000000 */
        /* <DEDUP_REMOVED lines=20> */
.L_x_25:
[----:B------:R-:W-:Y:S05]  /*2720*/  BSYNC.RECONVERGENT B2 ;  /* 0x0000000000027941 */ /* 0x000fea0003800200 */
.L_x_24:
[----:B------:R-:W-:-:S05]  /*2730*/  IMAD.WIDE R8, R5, 0x4, R8 ;  /* 0x0000000405087825 */ /* 0x000fca00078e0208 */
        /* <DEDUP_REMOVED lines=16> */
.L_x_37:
        /* <DEDUP_REMOVED lines=19> */
[C---:B-----5:R-:W-:Y:S01]  /*2970*/  ISETP.NE.AND P1, PT, R14.reuse, R13, PT ;  /* 0x0000000d0e00720c */ /* 0x060fe20003f25270 */
        /* <DEDUP_REMOVED lines=9> */
[----:B------:R-:W5:Y:S01]  /*2a10*/  LDG.E R14, desc[UR36][R8.64+0x1c] ;  /* 0x00001c24080e7981 */ /* 0x000f62000c1e1900 */
        /* <DEDUP_REMOVED lines=16> */
[----:B-----5:R-:W-:-:S04]  /*2b20*/  ISETP.NE.AND P1, PT, R14, R13, PT ;  /* 0x0000000d0e00720c */ /* 0x020fc80003f25270 */
[----:B------:R-:W-:-:S04]  /*2b30*/  ISETP.NE.AND P1, PT, R14, R2, P1 ;  /* 0x000000020e00720c */ /* 0x000fc80000f25270 */
[----:B------:R-:W-:Y:S01]  /*2b40*/  ISETP.NE.AND P1, PT, R14, R5, P1 ;  /* 0x000000050e00720c */ /* 0x000fe20000f25270 */
[----:B------:R-:W-:Y:S02]  /*2b50*/  VIADD R14, R15, 0x1 ;  /* 0x000000010f0e7836 */ /* 0x000fe40000000000 */
[----:B------:R-:W-:-:S04]  /*2b60*/  @!P2 IMAD.MOV R14, RZ, RZ, R15 ;  /* 0x000000ffff0ea224 */ /* 0x000fc800078e020f */
[----:B------:R-:W-:-:S06]  /*2b70*/  VIADD R15, R14, 0x1 ;  /* 0x000000010e0f7836 */ /* 0x000fcc0000000000 */
[----:B------:R-:W-:Y:S02]  /*2b80*/  @!P1 IMAD.MOV R15, RZ, RZ, R14 ;  /* 0x000000ffff0f9224 */ /* 0x000fe400078e020e */
[----:B------:R-:W5:Y:S01]  /*2b90*/  LDG.E R14, desc[UR36][R8.64+0x2c] ;  /* 0x00002c24080e7981 */ /* 0x000f62000c1e1900 */
        /* <DEDUP_REMOVED lines=19> */
[----:B-----5:R-:W-:-:S04]  /*2cd0*/  ISETP.NE.AND P0, PT, R14, R13, PT ;  /* 0x0000000d0e00720c */ /* 0x020fc80003f05270 */
        /* <DEDUP_REMOVED lines=29> */
.L_x_36:
[----:B------:R-:W-:Y:S05]  /*2eb0*/  BSYNC.RECONVERGENT B3 ;  /* 0x0000000000037941 */ /* 0x000fea0003800200 */
.L_x_35:
        /* <DEDUP_REMOVED lines=10> */
[----:B------:R-:W5:Y:S04]  /*2f60*/  LDG.E R26, desc[UR36][R8.64+0x10] ;  /* 0x00001024081a7981 */ /* 0x000f68000c1e1900 */
[----:B------:R0:W5:Y:S01]  /*2f70*/  LDG.E R28, desc[UR36][R8.64+0x1c] ;  /* 0x00001c24081c7981 */ /* 0x000162000c1e1900 */
[----:B--2---:R-:W-:-:S04]  /*2f80*/  ISETP.NE.AND P0, PT, R14, R13, PT ;  /* 0x0000000d0e00720c */ /* 0x004fc80003f05270 */
        /* <DEDUP_REMOVED lines=15> */
[----:B-----5:R-:W-:-:S04]  /*3080*/  ISETP.NE.AND P2, PT, R26, R13, PT ;  /* 0x0000000d1a00720c */ /* 0x020fc80003f45270 */
        /* <DEDUP_REMOVED lines=27> */
.L_x_39:
[----:B------:R-:W-:Y:S05]  /*3240*/  BSYNC.RECONVERGENT B3 ;  /* 0x0000000000037941 */ /* 0x000fea0003800200 */
.L_x_38:
        /* <DEDUP_REMOVED lines=25> */
[----:B-----5:R-:W-:Y:S01]  /*33e0*/  ISETP.NE.AND P3, PT, R26, R13, PT ;  /* 0x0000000d1a00720c */ /* 0x020fe20003f65270 */
        /* <DEDUP_REMOVED lines=8> */
.L_x_41:
[----:B------:R-:W-:Y:S05]  /*3470*/  BSYNC.RECONVERGENT B3 ;  /* 0x0000000000037941 */ /* 0x000fea0003800200 */
.L_x_40:
[----:B------:R-:W-:Y:S05]  /*3480*/  @!P2 BRA `(.L_x_34) ;  /* 0x000000000070a947 */ /* 0x000fea0003800000 */
[----:B------:R-:W0:Y:S02]  /*3490*/  LDC.64 R8, c[0x0][0x388] ;  /* 0x0000e200ff087b82 */ /* 0x000e240000000a00 */
[----:B0-----:R-:W-:-:S05]  /*34a0*/  IMAD.WIDE R8, R11, 0x4, R8 ;  /* 0x000000040b087825 */ /* 0x001fca00078e0208 */
[----:B------:R-:W2:Y:S01]  /*34b0*/  LDG.E R12, desc[UR36][R8.64] ;  /* 0x00000024080c7981 */ /* 0x000ea2000c1e1900 */
[----:B------:R-:W-:Y:S01]  /*34c0*/  ISETP.NE.AND P1, PT, R10, 0x1, PT ;  /* 0x000000010a00780c */ /* 0x000fe20003f25270 */
[----:B------:R-:W-:Y:S01]  /*34d0*/  VIADD R11, R21, 0x1 ;  /* 0x00000001150b7836 */ /* 0x000fe20000000000 */
[----:B--2---:R-:W-:-:S04]  /*34e0*/  ISETP.NE.AND P0, PT, R12, R13, PT ;  /* 0x0000000d0c00720c */ /* 0x004fc80003f05270 */
        /* <DEDUP_REMOVED lines=10> */
[----:B------:R-:W-:Y:S02]  /*3590*/  ISETP.NE.AND P1, PT, R10, R5, P0 ;  /* 0x000000050a00720c */ /* 0x000fe40000725270 */
[----:B------:R-:W-:Y:S02]  /*35a0*/  PLOP3.LUT P0, PT, PT, PT, PT, 0x80, 0x8 ;  /* 0x000000000008781c */ /* 0x000fe40003f0f070 */
[----:B---3--:R-:W-:-:S04]  /*35b0*/  @P2 ISETP.NE.AND P3, PT, R12, R13, PT ;  /* 0x0000000d0c00220c */ /* 0x008fc80003f65270 */
[----:B------:R-:W-:-:S04]  /*35c0*/  @P2 ISETP.NE.AND P3, PT, R12, R2, P3 ;  /* 0x000000020c00220c */ /* 0x000fc80001f65270 */
[----:B------:R-:W-:Y:S01]  /*35d0*/  @P2 ISETP.NE.AND P3, PT, R12, R5, P3 ;  /* 0x000000050c00220c */ /* 0x000fe20001f65270 */
[----:B------:R-:W-:Y:S02]  /*35e0*/  VIADD R5, R21, 0x1 ;  /* 0x0000000115057836 */ /* 0x000fe40000000000 */
[----:B------:R-:W-:Y:S01]  /*35f0*/  @!P1 IMAD.MOV R5, RZ, RZ, R21 ;  /* 0x000000ffff059224 */ /* 0x000fe200078e0215 */
[----:B------:R-:W-:-:S03]  /*3600*/  @P2 PLOP3.LUT P0, PT, P3, PT, PT, 0x80, 0x8 ;  /* 0x000000000008281c */ /* 0x000fc60001f0f070 */
[----:B------:R-:W-:-:S04]  /*3610*/  IMAD.MOV.U32 R21, RZ, RZ, R5 ;  /* 0x000000ffff157224 */ /* 0x000fc800078e0005 */
[----:B------:R-:W-:-:S06]  /*3620*/  @P2 VIADD R5, R21, 0x1 ;  /* 0x0000000115052836 */ /* 0x000fcc0000000000 */
[----:B------:R-:W-:-:S04]  /*3630*/  @!P0 IMAD.MOV R5, RZ, RZ, R21 ;  /* 0x000000ffff058224 */ /* 0x000fc800078e0215 */
[----:B------:R-:W-:-:S07]  /*3640*/  @P2 IMAD.MOV.U32 R21, RZ, RZ, R5 ;  /* 0x000000ffff152224 */ /* 0x000fce00078e0005 */
.L_x_34:
[----:B------:R-:W-:Y:S05]  /*3650*/  BSYNC.RECONVERGENT B2 ;  /* 0x0000000000027941 */ /* 0x000fea0003800200 */
.L_x_33:
[----:B------:R-:W-:-:S04]  /*3660*/  IMAD.WIDE R8, R25, 0x4, R18 ;  /* 0x0000000419087825 */ /* 0x000fc800078e0212 */
[----:B------:R-:W-:Y:S01]  /*3670*/  VIADD R4, R4, 0x1 ;  /* 0x0000000104047836 */ /* 0x000fe20000000000 */
[----:B------:R0:W-:Y:S01]  /*3680*/  ST.E desc[UR36][R8.64], R21 ;  /* 0x0000001508007985 */ /* 0x0001e2000c101924 */
[----:B------:R-:W-:Y:S02]  /*3690*/  IMAD R24, R21, 0x2, R24 ;  /* 0x0000000215187824 */ /* 0x000fe400078e0218 */
[----:B------:R-:W-:Y:S01]  /*36a0*/  VIADD R25, R25, 0x2 ;  /* 0x0000000219197836 */ /* 0x000fe20000000000 */
[----:B------:R0:W-:Y:S01]  /*36b0*/  ST.E desc[UR36][R8.64+0x4], R21 ;  /* 0x0000041508007985 */ /* 0x0001e2000c101924 */
[----:B------:R-:W-:-:S13]  /*36c0*/  ISETP.NE.AND P0, PT, R4, R27, PT ;  /* 0x0000001b0400720c */ /* 0x000fda0003f05270 */
[----:B0-----:R-:W-:Y:S05]  /*36d0*/  @P0 BRA `(.L_x_42) ;  /* 0xffffffd000600947 */ /* 0x001fea000383ffff */
[----:B------:R-:W-:Y:S05]  /*36e0*/  BSYNC.RECONVERGENT B0 ;  /* 0x0000000000007941 */ /* 0x000fea0003800200 */
.L_x_14:
[----:B------:R-:W-:-:S05]  /*36f0*/  VIADD R4, R27, 0xfffffffe ;  /* 0xfffffffe1b047836 */ /* 0x000fca0000000000 */
[----:B------:R-:W-:Y:S01]  /*3700*/  ISETP.NE.AND P0, PT, R3, R4, PT ;  /* 0x000000040300720c */ /* 0x000fe20003f05270 */
[----:B------:R-:W-:-:S12]  /*3710*/  IMAD.MOV.U32 R3, RZ, RZ, R0 ;  /* 0x000000ffff037224 */ /* 0x000fd800078e0000 */
[----:B------:R-:W-:Y:S05]  /*3720*/  @P0 BRA `(.L_x_43) ;  /* 0xffffffd0003c0947 */ /* 0x000fea000383ffff */
.L_x_13:
[----:B------:R-:W-:Y:S05]  /*3730*/  BSYNC.RECONVERGENT B1 ;  /* 0x0000000000017941 */ /* 0x000fea0003800200 */
.L_x_12:
[----:B------:R-:W-:Y:S01]  /*3740*/  ISETP.GE.AND P0, PT, R27, 0x1, PT ;  /* 0x000000011b00780c */ /* 0x000fe20003f06270 */
[----:B------:R-:W-:-:S12]  /*3750*/  BSSY.RECONVERGENT B1, `(.L_x_44) ;  /* 0x00002f8000017945 */ /* 0x000fd80003800200 */
[----:B------:R-:W-:Y:S05]  /*3760*/  @!P0 BRA `(.L_x_45) ;  /* 0x0000002c00d88947 */ /* 0x000fea0003800000 */
[----:B------:R-:W-:-:S07]  /*3770*/  IMAD.MOV.U32 R13, RZ, RZ, RZ ;  /* 0x000000ffff0d7224 */ /* 0x000fce00078e00ff */
.L_x_77:
[----:B------:R-:W-:Y:S01]  /*3780*/  IMAD.WIDE.U32 R4, R13, 0x4, R16 ;  /* 0x000000040d047825 */ /* 0x000fe200078e0010 */
[----:B------:R-:W0:Y:S04]  /*3790*/  LDC.64 R6, c[0x0][0x380] ;  /* 0x0000e000ff067b82 */ /* 0x000e280000000a00 */
[----:B------:R-:W0:Y:S02]  /*37a0*/  LD.E R12, desc[UR36][R4.64] ;  /* 0x00000024040c7980 */ /* 0x000e24000c101900 */
[----:B0-----:R-:W-:-:S05]  /*37b0*/  IMAD.WIDE R6, R12, 0x4, R6 ;  /* 0x000000040c067825 */ /* 0x001fca00078e0206 */
[----:B------:R-:W2:Y:S04]  /*37c0*/  LDG.E R0, desc[UR36][R6.64] ;  /* 0x0000002406007981 */ /* 0x000ea8000c1e1900 */
[----:B------:R-:W2:Y:S01]  /*37d0*/  LDG.E R15, desc[UR36][R6.64+-0x4] ;  /* 0xfffffc24060f7981 */ /* 0x000ea2000c1e1900 */
[----:B------:R-:W-:Y:S01]  /*37e0*/  VIADD R13, R13, 0x1 ;  /* 0x000000010d0d7836 */ /* 0x000fe20000000000 */
[----:B------:R-:W-:Y:S04]  /*37f0*/  BSSY.RECONVERGENT B0, `(.L_x_46) ;  /* 0x00002ec000007945 */ /* 0x000fe80003800200 */
[----:B------:R-:W-:Y:S01]  /*3800*/  ISETP.NE.AND P2, PT, R13, R27, PT ;  /* 0x0000001b0d00720c */ /* 0x000fe20003f45270 */
[----:B--2---:R-:W-:-:S05]  /*3810*/  IMAD.IADD R3, R0, 0x1, -R15 ;  /* 0x0000000100037824 */ /* 0x004fca00078e0a0f */
[----:B------:R-:W-:-:S13]  /*3820*/  ISETP.GE.AND P0, PT, R3, 0x1, PT ;  /* 0x000000010300780c */ /* 0x000fda0003f06270 */
[----:B------:R-:W-:Y:S05]  /*3830*/  @!P0 BRA `(.L_x_47) ;  /* 0x0000002c009c8947 */ /* 0x000fea0003800000 */
[----:B------:R-:W-:Y:S02]  /*3840*/  VIADD R0, R0, 0x1 ;  /* 0x0000000100007836 */ /* 0x000fe40000000000 */
[----:B------:R-:W-:-:S05]  /*3850*/  VIADD R5, R15, 0x1 ;  /* 0x000000010f057836 */ /* 0x000fca0000000000 */
[----:B------:R-:W-:-:S13]  /*3860*/  ISETP.GE.AND P0, PT, R5, R0, PT ;  /* 0x000000000500720c */ /* 0x000fda0003f06270 */
[----:B------:R-:W-:Y:S05]  /*3870*/  @P0 BRA `(.L_x_47) ;  /* 0x0000002c008c0947 */ /* 0x000fea0003800000 */
[----:B------:R-:W-:-:S07]  /*3880*/  VIADD R4, R3, 0x1 ;  /* 0x0000000103047836 */ /* 0x000fce0000000000 */
.L_x_76:
[----:B------:R-:W0:Y:S01]  /*3890*/  LDC.64 R8, c[0x0][0x388] ;  /* 0x0000e200ff087b82 */ /* 0x000e220000000a00 */
[----:B------:R-:W2:Y:S04]  /*38a0*/  LDG.E R14, desc[UR36][R22.64] ;  /* 0x00000024160e7981 */ /* 0x000ea8000c1e1900 */
[----:B------:R-:W2:Y:S01]  /*38b0*/  LDG.E R20, desc[UR36][R22.64+-0x4] ;  /* 0xfffffc2416147981 */ /* 0x000ea2000c1e1900 */
[----:B0-----:R-:W-:-:S05]  /*38c0*/  IMAD.WIDE R10, R5, 0x4, R8 ;  /* 0x00000004050a7825 */ /* 0x001fca00078e0208 */
[----:B------:R0:W5:Y:S01]  /*38d0*/  LDG.E R0, desc[UR36][R10.64] ;  /* 0x000000240a007981 */ /* 0x000162000c1e1900 */
        /* <DEDUP_REMOVED lines=10> */
[----:B------:R-:W-:Y:S02]  /*3980*/  LOP3.LUT R14, RZ, R20, RZ, 0x33, !PT ;  /* 0x00000014ff0e7212 */ /* 0x000fe400078e33ff */
[----:B------:R-:W-:-:S03]  /*3990*/  IADD3 R10, PT, PT, R3, -0x2, -R20 ;  /* 0xfffffffe030a7810 */ /* 0x000fc60007ffe814 */
[----:B------:R-:W-:Y:S01]  /*39a0*/  IMAD.IADD R14, R3, 0x1, R14 ;  /* 0x00000001030e7824 */ /* 0x000fe200078e020e */
[----:B------:R-:W-:Y:S01]  /*39b0*/  ISETP.GE.U32.AND P0, PT, R10, 0xf, PT ;  /* 0x0000000f0a00780c */ /* 0x000fe20003f06070 */
[----:B------:R-:W-:-:S12]  /*39c0*/  IMAD.MOV.U32 R3, RZ, RZ, RZ ;  /* 0x000000ffff037224 */ /* 0x000fd800078e00ff */
[----:B------:R-:W-:Y:S05]  /*39d0*/  @!P0 BRA `(.L_x_51) ;  /* 0x0000000400b08947 */ /* 0x000fea0003800000 */
[----:B------:R-:W-:Y:S01]  /*39e0*/  LOP3.LUT R26, R14, 0xfffffff0, RZ, 0xc0, !PT ;  /* 0xfffffff00e1a7812 */ /* 0x000fe200078ec0ff */
[----:B------:R-:W-:Y:S01]  /*39f0*/  BSSY.RECONVERGENT B4, `(.L_x_52) ;  /* 0x0000069000047945 */ /* 0x000fe20003800200 */
[----:B------:R-:W-:-:S03]  /*3a00*/  IMAD.MOV.U32 R3, RZ, RZ, RZ ;  /* 0x000000ffff037224 */ /* 0x000fc600078e00ff */
[----:B------:R-:W-:-:S07]  /*3a10*/  IMAD.MOV R26, RZ, RZ, -R26 ;  /* 0x000000ffff1a7224 */ /* 0x000fce00078e0a1a */
.L_x_53:
[----:B------:R-:W-:-:S05]  /*3a20*/  IMAD.WIDE R10, R21, 0x4, R8 ;  /* 0x00000004150a7825 */ /* 0x000fca00078e0208 */
[----:B------:R-:W2:Y:S01]  /*3a30*/  LDG.E R29, desc[UR36][R10.64] ;  /* 0x000000240a1d7981 */ /* 0x000ea2000c1e1900 */
[----:B------:R-:W-:Y:S01]  /*3a40*/  VIADD R28, R3, 0x1 ;  /* 0x00000001031c7836 */ /* 0x000fe20000000000 */
[----:B--2---:R-:W-:-:S04]  /*3a50*/  ISETP.NE.AND P0, PT, R29, R12, PT ;  /* 0x0000000c1d00720c */ /* 0x004fc80003f05270 */
[----:B------:R-:W-:-:S04]  /*3a60*/  ISETP.NE.AND P0, PT, R29, R2, P0 ;  /* 0x000000021d00720c */ /* 0x000fc80000705270 */
[----:B-----5:R-:W-:Y:S02]  /*3a70*/  ISETP.NE.AND P0, PT, R29, R0, P0 ;  /* 0x000000001d00720c */ /* 0x020fe40000705270 */
[----:B------:R-:W2:Y:S11]  /*3a80*/  LDG.E R29, desc[UR36][R10.64+0x8] ;  /* 0x000008240a1d7981 */ /* 0x000eb6000c1e1900 */
[----:B------:R-:W-:-:S02]  /*3a90*/  @!P0 IMAD.MOV R28, RZ, RZ, R3 ;  /* 0x000000ffff1c8224 */ /* 0x000fc400078e0203 */
[----:B------:R-:W3:Y:S02]  /*3aa0*/  LDG.E R3, desc[UR36][R10.64+0x4] ;  /* 0x000004240a037981 */ /* 0x000ee4000c1e1900 */
        /* <DEDUP_REMOVED lines=71> */
[----:B------:R-:W3:Y:S04]  /*3f20*/  LDG.E R3, desc[UR36][R10.64+0x34] ;  /* 0x000034240a037981 */ /* 0x000ee8000c1e1900 */
[----:B------:R-:W4:Y:S01]  /*3f30*/  LDG.E R11, desc[UR36][R10.64+0x3c] ;  /* 0x00003c240a0b7981 */ /* 0x000f22000c1e1900 */
[----:B------:R-:W-:-:S05]  /*3f40*/  VIADD R26, R26, 0x10 ;  /* 0x000000101a1a7836 */ /* 0x000fca0000000000 */
[----:B------:R-:W-:Y:S01]  /*3f50*/  ISETP.NE.AND P1, PT, R26, RZ, PT ;  /* 0x000000ff1a00720c */ /* 0x000fe20003f25270 */
[----:B------:R-:W-:Y:S02]  /*3f60*/  VIADD R20, R20, 0x10 ;  /* 0x0000001014147836 */ /* 0x000fe40000000000 */
[----:B------:R-:W-:Y:S01]  /*3f70*/  VIADD R21, R21, 0x10 ;  /* 0x0000001015157836 */ /* 0x000fe20000000000 */
        /* <DEDUP_REMOVED lines=10> */
[----:B----4-:R-:W-:-:S04]  /*4020*/  ISETP.NE.AND P0, PT, R11, R12, PT ;  /* 0x0000000c0b00720c */ /* 0x010fc80003f05270 */
[----:B------:R-:W-:-:S04]  /*4030*/  ISETP.NE.AND P0, PT, R11, R2, P0 ;  /* 0x000000020b00720c */ /* 0x000fc80000705270 */
[----:B------:R-:W-:Y:S01]  /*4040*/  ISETP.NE.AND P0, PT, R11, R0, P0 ;  /* 0x000000000b00720c */ /* 0x000fe20000705270 */
[----:B------:R-:W-:-:S12]  /*4050*/  VIADD R3, R28, 0x1 ;  /* 0x000000011c037836 */ /* 0x000fd80000000000 */
[----:B------:R-:W-:Y:S01]  /*4060*/  @!P0 IMAD.MOV R3, RZ, RZ, R28 ;  /* 0x000000ffff038224 */ /* 0x000fe200078e021c */
[----:B------:R-:W-:Y:S06]  /*4070*/  @P1 BRA `(.L_x_53) ;  /* 0xfffffff800681947 */ /* 0x000fec000383ffff */
[----:B------:R-:W-:Y:S05]  /*4080*/  BSYNC.RECONVERGENT B4 ;  /* 0x0000000000047941 */ /* 0x000fea0003800200 */
.L_x_52:
[----:B------:R-:W-:-:S07]  /*4090*/  VIADD R21, R20, 0x1 ;  /* 0x0000000114157836 */ /* 0x000fce0000000000 */
.L_x_51:
[----:B------:R-:W-:Y:S05]  /*40a0*/  BSYNC.RECONVERGENT B3 ;  /* 0x0000000000037941 */ /* 0x000fea0003800200 */
.L_x_50:
[----:B------:R-:W-:-:S13]  /*40b0*/  LOP3.LUT P0, R10, R14, 0xf, RZ, 0xc0, !PT ;  /* 0x0000000f0e0a7812 */ /* 0x000fda000780c0ff */
[----:B------:R-:W-:Y:S05]  /*40c0*/  @!P0 BRA `(.L_x_49) ;  /* 0x0000000400d08947 */ /* 0x000fea0003800000 */
[----:B------:R-:W-:Y:S01]  /*40d0*/  ISETP.GE.U32.AND P0, PT, R10, 0x8, PT ;  /* 0x000000080a00780c */ /* 0x000fe20003f06070 */
[----:B------:R-:W-:-:S12]  /*40e0*/  BSSY.RECONVERGENT B3, `(.L_x_54) ;  /* 0x0000034000037945 */ /* 0x000fd80003800200 */
[----:B------:R-:W-:Y:S05]  /*40f0*/  @!P0 BRA `(.L_x_55) ;  /* 0x0000000000c88947 */ /* 0x000fea0003800000 */
[----:B------:R-:W-:-:S05]  /*4100*/  IMAD.WIDE R10, R21, 0x4, R8 ;  /* 0x00000004150a7825 */ /* 0x000fca00078e0208 */
[----:B------:R-:W2:Y:S04]  /*4110*/  LDG.E R29, desc[UR36][R10.64] ;  /* 0x000000240a1d7981 */ /* 0x000ea8000c1e1900 */
[----:B------:R-:W3:Y:S01]  /*4120*/  LDG.E R26, desc[UR36][R10.64+0x4] ;  /* 0x000004240a1a7981 */ /* 0x000ee2000c1e1900 */
[----:B------:R-:W-:-:S03]  /*4130*/  VIADD R20, R3, 0x1 ;  /* 0x0000000103147836 */ /* 0x000fc60000000000 */
[----:B------:R-:W4:Y:S01]  /*4140*/  LDG.E R28, desc[UR36][R10.64+0x8] ;  /* 0x000008240a1c7981 */ /* 0x000f22000c1e1900 */
[----:B--2---:R-:W-:-:S04]  /*4150*/  ISETP.NE.AND P0, PT, R29, R12, PT ;  /* 0x0000000c1d00720c */ /* 0x004fc80003f05270 */
[----:B------:R-:W-:-:S04]  /*4160*/  ISETP.NE.AND P0, PT, R29, R2, P0 ;  /* 0x000000021d00720c */ /* 0x000fc80000705270 */
[----:B-----5:R-:W-:Y:S02]  /*4170*/  ISETP.NE.AND P0, PT, R29, R0, P0 ;  /* 0x000000001d00720c */ /* 0x020fe40000705270 */
[----:B------:R-:W2:Y:S11]  /*4180*/  LDG.E R29, desc[UR36][R10.64+0xc] ;  /* 0x00000c240a1d7981 */ /* 0x000eb6000c1e1900 */
[----:B------:R-:W-:Y:S01]  /*4190*/  @!P0 IMAD.MOV R20, RZ, RZ, R3 ;  /* 0x000000ffff148224 */ /* 0x000fe200078e0203 */
[----:B---3--:R-:W-:-:S03]  /*41a0*/  ISETP.NE.AND P0, PT, R26, R12, PT ;  /* 0x0000000c1a00720c */ /* 0x008fc60003f05270 */
[----:B------:R-:W-:Y:S01]  /*41b0*/  VIADD R3, R20, 0x1 ;  /* 0x0000000114037836 */ /* 0x000fe20000000000 */
[----:B------:R-:W-:-:S04]  /*41c0*/  ISETP.NE.AND P0, PT, R26, R2, P0 ;  /* 0x000000021a00720c */ /* 0x000fc80000705270 */
[----:B------:R-:W-:Y:S02]  /*41d0*/  ISETP.NE.AND P0, PT, R26, R0, P0 ;  /* 0x000000001a00720c */ /* 0x000fe40000705270 */
[----:B------:R-:W3:Y:S11]  /*41e0*/  LDG.E R26, desc[UR36][R10.64+0x14] ;  /* 0x000014240a1a7981 */ /* 0x000ef6000c1e1900 */
[----:B------:R-:W-:-:S02]  /*41f0*/  @!P0 IMAD.MOV R3, RZ, RZ, R20 ;  /* 0x000000ffff038224 */ /* 0x000fc400078e0214 */
[----:B------:R-:W3:Y:S01]  /*4200*/  LDG.E R20, desc[UR36][R10.64+0x10] ;  /* 0x000010240a147981 */ /* 0x000ee2000c1e1900 */
[----:B----4-:R-:W-:-:S04]  /*4210*/  ISETP.NE.AND P0, PT, R28, R12, PT ;  /* 0x0000000c1c00720c */ /* 0x010fc80003f05270 */
[----:B------:R-:W-:-:S04]  /*4220*/  ISETP.NE.AND P0, PT, R28, R2, P0 ;  /* 0x000000021c00720c */ /* 0x000fc80000705270 */
[----:B------:R-:W-:Y:S01]  /*4230*/  ISETP.NE.AND P0, PT, R28, R0, P0 ;  /* 0x000000001c00720c */ /* 0x000fe20000705270 */
[----:B------:R-:W-:-:S12]  /*4240*/  VIADD R28, R3, 0x1 ;  /* 0x00000001031c7836 */ /* 0x000fd80000000000 */
[----:B------:R-:W-:-:S04]  /*4250*/  @!P0 IMAD.MOV R28, RZ, RZ, R3 ;  /* 0x000000ffff1c8224 */ /* 0x000fc800078e0203 */
[----:B------:R-:W-:Y:S01]  /*4260*/  VIADD R3, R28, 0x1 ;  /* 0x000000011c037836 */ /* 0x000fe20000000000 */
[----:B--2---:R-:W-:-:S04]  /*4270*/  ISETP.NE.AND P0, PT, R29, R12, PT ;  /* 0x0000000c1d00720c */ /* 0x004fc80003f05270 */
[----:B------:R-:W-:-:S04]  /*4280*/  ISETP.NE.AND P0, PT, R29, R2, P0 ;  /* 0x000000021d00720c */ /* 0x000fc80000705270 */
[----:B------:R-:W-:Y:S02]  /*4290*/  ISETP.NE.AND P0, PT, R29, R0, P0 ;  /* 0x000000001d00720c */ /* 0x000fe40000705270 */
[----:B------:R-:W2:Y:S11]  /*42a0*/  LDG.E R29, desc[UR36][R10.64+0x1c] ;  /* 0x00001c240a1d7981 */ /* 0x000eb6000c1e1900 */
[----:B------:R-:W-:Y:S01]  /*42b0*/  @!P0 IMAD.MOV R3, RZ, RZ, R28 ;  /* 0x000000ffff038224 */ /* 0x000fe200078e021c */
[----:B---3--:R-:W-:-:S04]  /*42c0*/  ISETP.NE.AND P0, PT, R20, R12, PT ;  /* 0x0000000c1400720c */ /* 0x008fc80003f05270 */
[----:B------:R-:W-:-:S04]  /*42d0*/  ISETP.NE.AND P0, PT, R20, R2, P0 ;  /* 0x000000021400720c */ /* 0x000fc80000705270 */
[----:B------:R-:W-:Y:S01]  /*42e0*/  ISETP.NE.AND P0, PT, R20, R0, P0 ;  /* 0x000000001400720c */ /* 0x000fe20000705270 */
[----:B------:R-:W-:-:S12]  /*42f0*/  VIADD R20, R3, 0x1 ;  /* 0x0000000103147836 */ /* 0x000fd80000000000 */
[----:B------:R-:W-:Y:S02]  /*4300*/  @!P0 IMAD.MOV R20, RZ, RZ, R3 ;  /* 0x000000ffff148224 */ /* 0x000fe400078e0203 */
[----:B------:R-:W3:Y:S01]  /*4310*/  LDG.E R3, desc[UR36][R10.64+0x18] ;  /* 0x000018240a037981 */ /* 0x000ee2000c1e1900 */
[----:B------:R-:W-:-:S04]  /*4320*/  ISETP.NE.AND P0, PT, R26, R12, PT ;  /* 0x0000000c1a00720c */ /* 0x000fc80003f05270 */
[----:B------:R-:W-:-:S04]  /*4330*/  ISETP.NE.AND P0, PT, R26, R2, P0 ;  /* 0x000000021a00720c */ /* 0x000fc80000705270 */
[----:B------:R-:W-:Y:S01]  /*4340*/  ISETP.NE.AND P0, PT, R26, R0, P0 ;  /* 0x000000001a00720c */ /* 0x000fe20000705270 */
[----:B------:R-:W-:-:S12]  /*4350*/  VIADD R26, R20, 0x1 ;  /* 0x00000001141a7836 */ /* 0x000fd80000000000 */
[----:B------:R-:W-:-:S04]  /*4360*/  @!P0 IMAD.MOV R26, RZ, RZ, R20 ;  /* 0x000000ffff1a8224 */ /* 0x000fc800078e0214 */
[----:B------:R-:W-:Y:S02]  /*4370*/  VIADD R20, R26, 0x1 ;  /* 0x000000011a147836 */ /* 0x000fe40000000000 */
[----:B------:R-:W-:Y:S01]  /*4380*/  VIADD R21, R21, 0x8 ;  /* 0x0000000815157836 */ /* 0x000fe20000000000 */
[----:B--2---:R-:W-:-:S04]  /*4390*/  ISETP.NE.AND P1, PT, R29, R12, PT ;  /* 0x0000000c1d00720c */ /* 0x004fc80003f25270 */
[----:B------:R-:W-:-:S04]  /*43a0*/  ISETP.NE.AND P1, PT, R29, R2, P1 ;  /* 0x000000021d00720c */ /* 0x000fc80000f25270 */
[----:B------:R-:W-:Y:S02]  /*43b0*/  ISETP.NE.AND P1, PT, R29, R0, P1 ;  /* 0x000000001d00720c */ /* 0x000fe40000f25270 */
[----:B---3--:R-:W-:-:S04]  /*43c0*/  ISETP.NE.AND P0, PT, R3, R12, PT ;  /* 0x0000000c0300720c */ /* 0x008fc80003f05270 */
[----:B------:R-:W-:-:S04]  /*43d0*/  ISETP.NE.AND P0, PT, R3, R2, P0 ;  /* 0x000000020300720c */ /* 0x000fc80000705270 */
[----:B------:R-:W-:-:S13]  /*43e0*/  ISETP.NE.AND P0, PT, R3, R0, P0 ;  /* 0x000000000300720c */ /* 0x000fda0000705270 */
[----:B------:R-:W-:-:S04]  /*43f0*/  @!P0 IMAD.MOV R20, RZ, RZ, R26 ;  /* 0x000000ffff148224 */ /* 0x000fc800078e021a */
[----:B------:R-:W-:Y:S02]  /*4400*/  VIADD R3, R20, 0x1 ;  /* 0x0000000114037836 */ /* 0x000fe40000000000 */
[----:B------:R-:W-:-:S07]  /*4410*/  @!P1 IMAD.MOV R3, RZ, RZ, R20 ;  /* 0x000000ffff039224 */ /* 0x000fce00078e0214 */
.L_x_55:
[----:B------:R-:W-:Y:S05]  /*4420*/  BSYNC.RECONVERGENT B3 ;  /* 0x0000000000037941 */ /* 0x000fea0003800200 */
.L_x_54:
[----:B------:R-:W-:-:S13]  /*4430*/  LOP3.LUT P0, R10, R14, 0x7, RZ, 0xc0, !PT ;  /* 0x000000070e0a7812 */ /* 0x000fda000780c0ff */
[----:B------:R-:W-:Y:S05]  /*4440*/  @!P0 BRA `(.L_x_49) ;  /* 0x0000000000f08947 */ /* 0x000fea0003800000 */
[----:B------:R-:W-:Y:S01]  /*4450*/  ISETP.GE.U32.AND P0, PT, R10, 0x4, PT ;  /* 0x000000040a00780c */ /* 0x000fe20003f06070 */
[----:B------:R-:W-:Y:S01]  /*4460*/  BSSY.RECONVERGENT B3, `(.L_x_56) ;  /* 0x000001e000037945 */ /* 0x000fe20003800200 */
[----:B------:R-:W-:-:S04]  /*4470*/  LOP3.LUT R14, R14, 0x3, RZ, 0xc0, !PT ;  /* 0x000000030e0e7812 */ /* 0x000fc800078ec0ff */
[----:B------:R-:W-:-:S07]  /*4480*/  ISETP.NE.AND P1, PT, R14, RZ, PT ;  /* 0x000000ff0e00720c */ /* 0x000fce0003f25270 */
[----:B------:R-:W-:Y:S06]  /*4490*/  @!P0 BRA `(.L_x_57) ;  /* 0x0000000000688947 */ /* 0x000fec0003800000 */
[----:B------:R-:W-:-:S05]  /*44a0*/  IMAD.WIDE R10, R21, 0x4, R8 ;  /* 0x00000004150a7825 */ /* 0x000fca00078e0208 */
[----:B------:R-:W2:Y:S04]  /*44b0*/  LDG.E R29, desc[UR36][R10.64] ;  /* 0x000000240a1d7981 */ /* 0x000ea8000c1e1900 */
[----:B------:R-:W3:Y:S01]  /*44c0*/  LDG.E R26, desc[UR36][R10.64+0x4] ;  /* 0x000004240a1a7981 */ /* 0x000ee2000c1e1900 */
[----:B------:R-:W-:Y:S01]  /*44d0*/  VIADD R20, R3, 0x1 ;  /* 0x0000000103147836 */ /* 0x000fe20000000000 */
        /* <DEDUP_REMOVED lines=8> */
[----:B------:R-:W-:-:S13]  /*4560*/  ISETP.NE.AND P0, PT, R26, R0, P0 ;  /* 0x000000001a00720c */ /* 0x000fda0000705270 */
[----:B------:R-:W-:Y:S02]  /*4570*/  @!P0 IMAD.MOV R3, RZ, RZ, R20 ;  /* 0x000000ffff038224 */ /* 0x000fe400078e0214 */
[----:B------:R-:W3:Y:S01]  /*4580*/  LDG.E R20, desc[UR36][R10.64+0xc] ;  /* 0x00000c240a147981 */ /* 0x000ee2000c1e1900 */
[----:B------:R-:W-:Y:S01]  /*4590*/  VIADD R21, R21, 0x4 ;  /* 0x0000000415157836 */ /* 0x000fe20000000000 */
[----:B--2---:R-:W-:-:S04]  /*45a0*/  ISETP.NE.AND P0, PT, R29, R12, PT ;  /* 0x0000000c1d00720c */ /* 0x004fc80003f05270 */
[----:B------:R-:W-:-:S04]  /*45b0*/  ISETP.NE.AND P0, PT, R29, R2, P0 ;  /* 0x000000021d00720c */ /* 0x000fc80000705270 */
[----:B------:R-:W-:Y:S02]  /*45c0*/  ISETP.NE.AND P0, PT, R29, R0, P0 ;  /* 0x000000001d00720c */ /* 0x000fe40000705270 */
[----:B---3--:R-:W-:-:S04]  /*45d0*/  ISETP.NE.AND P3, PT, R20, R12, PT ;  /* 0x0000000c1400720c */ /* 0x008fc80003f65270 */
[----:B------:R-:W-:-:S04]  /*45e0*/  ISETP.NE.AND P3, PT, R20, R2, P3 ;  /* 0x000000021400720c */ /* 0x000fc80001f65270 */
[----:B------:R-:W-:Y:S01]  /*45f0*/  ISETP.NE.AND P3, PT, R20, R0, P3 ;  /* 0x000000001400720c */ /* 0x000fe20001f65270 */
[----:B------:R-:W-:Y:S02]  /*4600*/  VIADD R20, R3, 0x1 ;  /* 0x0000000103147836 */ /* 0x000fe40000000000 */
[----:B------:R-:W-:-:S04]  /*4610*/  @!P0 IMAD.MOV R20, RZ, RZ, R3 ;  /* 0x000000ffff148224 */ /* 0x000fc800078e0203 */
[----:B------:R-:W-:-:S06]  /*4620*/  VIADD R3, R20, 0x1 ;  /* 0x0000000114037836 */ /* 0x000fcc0000000000 */
[----:B------:R-:W-:-:S07]  /*4630*/  @!P3 IMAD.MOV R3, RZ, RZ, R20 ;  /* 0x000000ffff03b224 */ /* 0x000fce00078e0214 */
.L_x_57:
[----:B------:R-:W-:Y:S05]  /*4640*/  BSYNC.RECONVERGENT B3 ;  /* 0x0000000000037941 */ /* 0x000fea0003800200 */
.L_x_56:
[----:B------:R-:W-:Y:S05]  /*4650*/  @!P1 BRA `(.L_x_49) ;  /* 0x00000000006c9947 */ /* 0x000fea0003800000 */
[----:B------:R-:W-:-:S05]  /*4660*/  IMAD.WIDE R10, R21, 0x4, R8 ;  /* 0x00000004150a7825 */ /* 0x000fca00078e0208 */
[----:B------:R-:W2:Y:S01]  /*4670*/  LDG.E R21, desc[UR36][R10.64] ;  /* 0x000000240a157981 */ /* 0x000ea2000c1e1900 */
[----:B------:R-:W-:Y:S01]  /*4680*/  ISETP.NE.AND P1, PT, R14, 0x1, PT ;  /* 0x000000010e00780c */ /* 0x000fe20003f25270 */
[----:B------:R-:W-:Y:S01]  /*4690*/  VIADD R20, R3, 0x1 ;  /* 0x0000000103147836 */ /* 0x000fe20000000000 */
[----:B--2---:R-:W-:-:S04]  /*46a0*/  ISETP.NE.AND P0, PT, R21, R12, PT ;  /* 0x0000000c1500720c */ /* 0x004fc80003f05270 */
[----:B------:R-:W-:-:S04]  /*46b0*/  ISETP.NE.AND P0, PT, R21, R2, P0 ;  /* 0x000000021500720c */ /* 0x000fc80000705270 */
[----:B-----5:R-:W-:-:S13]  /*46c0*/  ISETP.NE.AND P0, PT, R21, R0, P0 ;  /* 0x000000001500720c */ /* 0x020fda0000705270 */
[----:B------:R-:W-:-:S04]  /*46d0*/  @!P0 IMAD.MOV R20, RZ, RZ, R3 ;  /* 0x000000ffff148224 */ /* 0x000fc800078e0203 */
[----:B------:R-:W-:Y:S01]  /*46e0*/  IMAD.MOV.U32 R3, RZ, RZ, R20 ;  /* 0x000000ffff037224 */ /* 0x000fe200078e0014 */
[----:B------:R-:W-:Y:S06]  /*46f0*/  @!P1 BRA `(.L_x_49) ;  /* 0x0000000000449947 */ /* 0x000fec0003800000 */
[----:B------:R-:W-:Y:S01]  /*4700*/  ISETP.NE.AND P3, PT, R14, 0x2, PT ;  /* 0x000000020e00780c */ /* 0x000fe20003f65270 */
[----:B------:R-:W2:-:S12]  /*4710*/  LDG.E R21, desc[UR36][R10.64+0x4] ;  /* 0x000004240a157981 */ /* 0x000e98000c1e1900 */
[----:B------:R-:W3:Y:S01]  /*4720*/  @P3 LDG.E R29, desc[UR36][R10.64+0x8] ;  /* 0x000008240a1d3981 */ /* 0x000ee2000c1e1900 */
[----:B------:R-:W-:Y:S01]  /*4730*/  VIADD R14, R3, 0x1 ;  /* 0x00000001030e7836 */ /* 0x000fe20000000000 */
[----:B--2---:R-:W-:-:S04]  /*4740*/  ISETP.NE.AND P0, PT, R21, R12, PT ;  /* 0x0000000c1500720c */ /* 0x004fc80003f05270 */
[----:B------:R-:W-:-:S04]  /*4750*/  ISETP.NE.AND P0, PT, R21, R2, P0 ;  /* 0x000000021500720c */ /* 0x000fc80000705270 */
[----:B------:R-:W-:Y:S02]  /*4760*/  ISETP.NE.AND P1, PT, R21, R0, P0 ;  /* 0x000000001500720c */ /* 0x000fe40000725270 */
        /* <DEDUP_REMOVED lines=10> */
.L_x_49:
[----:B------:R-:W-:Y:S05]  /*4810*/  BSYNC.RECONVERGENT B2 ;  /* 0x0000000000027941 */ /* 0x000fea0003800200 */
.L_x_48:
        /* <DEDUP_REMOVED lines=9> */
[----:B------:R-:W-:Y:S01]  /*48b0*/  BSSY.RECONVERGENT B3, `(.L_x_60) ;  /* 0x000006d000037945 */ /* 0x000fe20003800200 */
[----:B------:R-:W-:Y:S02]  /*48c0*/  LOP3.LUT R20, RZ, R15, RZ, 0x33, !PT ;  /* 0x0000000fff147212 */ /* 0x000fe400078e33ff */
[C---:B------:R-:W-:Y:S01]  /*48d0*/  IADD3 R11, PT, PT, R14.reuse, -0x2, -R15 ;  /* 0xfffffffe0e0b7810 */ /* 0x040fe20007ffe80f */
[----:B------:R-:W-:Y:S02]  /*48e0*/  IMAD.MOV.U32 R15, RZ, RZ, R10 ;  /* 0x000000ffff0f7224 */ /* 0x000fe400078e000a */
[----:B------:R-:W-:Y:S01]  /*48f0*/  IMAD.IADD R14, R14, 0x1, R20 ;  /* 0x000000010e0e7824 */ /* 0x000fe200078e0214 */
[----:B------:R-:W-:-:S13]  /*4900*/  ISETP.GE.U32.AND P0, PT, R11, 0xf, PT ;  /* 0x0000000f0b00780c */ /* 0x000fda0003f06070 */
[----:B------:R-:W-:Y:S05]  /*4910*/  @!P0 BRA `(.L_x_61) ;  /* 0x0000000400988947 */ /* 0x000fea0003800000 */
.L_x_62:
[----:B------:R-:W-:-:S05]  /*4920*/  IMAD.WIDE R10, R15, 0x4, R8 ;  /* 0x000000040f0a7825 */ /* 0x000fca00078e0208 */
[----:B------:R-:W2:Y:S04]  /*4930*/  LDG.E R21, desc[UR36][R10.64] ;  /* 0x000000240a157981 */ /* 0x000ea8000c1e1900 */
[----:B------:R-:W3:Y:S04]  /*4940*/  LDG.E R29, desc[UR36][R10.64+0x4] ;  /* 0x000004240a1d7981 */ /* 0x000ee8000c1e1900 */
[----:B------:R-:W4:Y:S04]  /*4950*/  LDG.E R28, desc[UR36][R10.64+0x8] ;  /* 0x000008240a1c7981 */ /* 0x000f28000c1e1900 */
[----:B------:R-:W4:Y:S01]  /*4960*/  LDG.E R26, desc[UR36][R10.64+0x14] ;  /* 0x000014240a1a7981 */ /* 0x000f22000c1e1900 */
[----:B--2---:R-:W-:-:S04]  /*4970*/  ISETP.NE.AND P0, PT, R21, R12, PT ;  /* 0x0000000c1500720c */ /* 0x004fc80003f05270 */
[----:B------:R-:W-:-:S04]  /*4980*/  ISETP.NE.AND P0, PT, R21, R2, P0 ;  /* 0x000000021500720c */ /* 0x000fc80000705270 */
[----:B-----5:R-:W-:Y:S01]  /*4990*/  ISETP.NE.AND P0, PT, R21, R0, P0 ;  /* 0x000000001500720c */ /* 0x020fe20000705270 */
[----:B------:R-:W-:-:S12]  /*49a0*/  VIADD R21, R3, 0x1 ;  /* 0x0000000103157836 */ /* 0x000fd80000000000 */
[----:B------:R-:W-:Y:S01]  /*49b0*/  @!P0 IMAD.MOV R21, RZ, RZ, R3 ;  /* 0x000000ffff158224 */ /* 0x000fe200078e0203 */
[----:B---3--:R-:W-:-:S03]  /*49c0*/  ISETP.NE.AND P0, PT, R29, R12, PT ;  /* 0x0000000c1d00720c */ /* 0x008fc60003f05270 */
[----:B------:R-:W-:Y:S01]  /*49d0*/  VIADD R3, R21, 0x1 ;  /* 0x0000000115037836 */ /* 0x000fe20000000000 */
[----:B------:R-:W-:-:S04]  /*49e0*/  ISETP.NE.AND P0, PT, R29, R2, P0 ;  /* 0x000000021d00720c */ /* 0x000fc80000705270 */
[----:B------:R-:W-:Y:S02]  /*49f0*/  ISETP.NE.AND P0, PT, R29, R0, P0 ;  /* 0x000000001d00720c */ /* 0x000fe40000705270 */
[----:B------:R-:W2:Y:S11]  /*4a00*/  LDG.E R29, desc[UR36][R10.64+0x10] ;  /* 0x000010240a1d7981 */ /* 0x000eb6000c1e1900 */
        /* <DEDUP_REMOVED lines=8> */
[----:B---3--:R-:W-:-:S04]  /*4a90*/  ISETP.NE.AND P0, PT, R21, R12, PT ;  /* 0x0000000c1500720c */ /* 0x008fc80003f05270 */
[----:B------:R-:W-:-:S04]  /*4aa0*/  ISETP.NE.AND P0, PT, R21, R2, P0 ;  /* 0x000000021500720c */ /* 0x000fc80000705270 */
[----:B------:R-:W-:-:S13]  /*4ab0*/  ISETP.NE.AND P0, PT, R21, R0, P0 ;  /* 0x000000001500720c */ /* 0x000fda0000705270 */
[----:B------:R-:W-:Y:S01]  /*4ac0*/  @!P0 IMAD.MOV R3, RZ, RZ, R28 ;  /* 0x000000ffff038224 */ /* 0x000fe200078e021c */
[----:B--2---:R-:W-:-:S04]  /*4ad0*/  ISETP.NE.AND P0, PT, R29, R12, PT ;  /* 0x0000000c1d00720c */ /* 0x004fc80003f05270 */
[----:B------:R-:W-:-:S04]  /*4ae0*/  ISETP.NE.AND P0, PT, R29, R2, P0 ;  /* 0x000000021d00720c */ /* 0x000fc80000705270 */
[----:B------:R-:W-:Y:S01]  /*4af0*/  ISETP.NE.AND P0, PT, R29, R0, P0 ;  /* 0x000000001d00720c */ /* 0x000fe20000705270 */
[----:B------:R-:W-:Y:S01]  /*4b00*/  VIADD R21, R3, 0x1 ;  /* 0x0000000103157836 */ /* 0x000fe20000000000 */
[----:B------:R-:W2:Y:S11]  /*4b10*/  LDG.E R29, desc[UR36][R10.64+0x24] ;  /* 0x000024240a1d7981 */ /* 0x000eb6000c1e1900 */
[----:B------:R-:W-:Y:S01]  /*4b20*/  @!P0 IMAD.MOV R21, RZ, RZ, R3 ;  /* 0x000000ffff158224 */ /* 0x000fe200078e0203 */
[C---:B------:R-:W-:Y:S01]  /*4b30*/  ISETP.NE.AND P0, PT, R26.reuse, R12, PT ;  /* 0x0000000c1a00720c */ /* 0x040fe20003f05270 */
[----:B------:R-:W3:Y:S03]  /*4b40*/  LDG.E R3, desc[UR36][R10.64+0x1c] ;  /* 0x00001c240a037981 */ /* 0x000ee6000c1e1900 */
[----:B------:R-:W-:-:S04]  /*4b50*/  ISETP.NE.AND P0, PT, R26, R2, P0 ;  /* 0x000000021a00720c */ /* 0x000fc80000705270 */
[----:B------:R-:W-:Y:S02]  /*4b60*/  ISETP.NE.AND P0, PT, R26, R0, P0 ;  /* 0x000000001a00720c */ /* 0x000fe40000705270 */
[----:B------:R-:W4:Y:S01]  /*4b70*/  LDG.E R26, desc[UR36][R10.64+0x18] ;  /* 0x000018240a1a7981 */ /* 0x000f22000c1e1900 */
[----:B------:R-:W-:-:S10]  /*4b80*/  VIADD R28, R21, 0x1 ;  /* 0x00000001151c7836 */ /* 0x000fd40000000000 */
[----:B------:R-:W-:Y:S02]  /*4b90*/  @!P0 IMAD.MOV R28, RZ, RZ, R21 ;  /* 0x000000ffff1c8224 */ /* 0x000fe400078e0215 */
[----:B------:R-:W2:Y:S01]  /*4ba0*/  LDG.E R21, desc[UR36][R10.64+0x20] ;  /* 0x000020240a157981 */ /* 0x000ea2000c1e1900 */
[----:B----4-:R-:W-:-:S04]  /*4bb0*/  ISETP.NE.AND P0, PT, R26, R12, PT ;  /* 0x0000000c1a00720c */ /* 0x010fc80003f05270 */
        /* <DEDUP_REMOVED lines=9> */
[C---:B--2---:R-:W-:Y:S01]  /*4c50*/  ISETP.NE.AND P0, PT, R21.reuse, R12, PT ;  /* 0x0000000c1500720c */ /* 0x044fe20003f05270 */
[----:B------:R-:W2:Y:S03]  /*4c60*/  LDG.E R26, desc[UR36][R10.64+0x28] ;  /* 0x000028240a1a7981 */ /* 0x000ea6000c1e1900 */
[----:B------:R-:W-:-:S04]  /*4c70*/  ISETP.NE.AND P0, PT, R21, R2, P0 ;  /* 0x000000021500720c */ /* 0x000fc80000705270 */
[----:B------:R-:W-:Y:S01]  /*4c80*/  ISETP.NE.AND P0, PT, R21, R0, P0 ;  /* 0x000000001500720c */ /* 0x000fe20000705270 */
[----:B------:R-:W-:-:S12]  /*4c90*/  VIADD R21, R3, 0x1 ;  /* 0x0000000103157836 */ /* 0x000fd80000000000 */
[----:B------:R-:W-:Y:S01]  /*4ca0*/  @!P0 IMAD.MOV R21, RZ, RZ, R3 ;  /* 0x000000ffff158224 */ /* 0x000fe200078e0203 */
[C---:B------:R-:W-:Y:S01]  /*4cb0*/  ISETP.NE.AND P0, PT, R29.reuse, R12, PT ;  /* 0x0000000c1d00720c */ /* 0x040fe20003f05270 */
[----:B------:R-:W3:Y:S03]  /*4cc0*/  LDG.E R3, desc[UR36][R10.64+0x2c] ;  /* 0x00002c240a037981 */ /* 0x000ee6000c1e1900 */
[----:B------:R-:W-:-:S04]  /*4cd0*/  ISETP.NE.AND P0, PT, R29, R2, P0 ;  /* 0x000000021d00720c */ /* 0x000fc80000705270 */
[----:B------:R-:W-:Y:S01]  /*4ce0*/  ISETP.NE.AND P0, PT, R29, R0, P0 ;  /* 0x000000001d00720c */ /* 0x000fe20000705270 */
[----:B------:R-:W-:Y:S01]  /*4cf0*/  VIADD R28, R21, 0x1 ;  /* 0x00000001151c7836 */ /* 0x000fe20000000000 */
[----:B------:R-:W4:Y:S11]  /*4d00*/  LDG.E R29, desc[UR36][R10.64+0x34] ;  /* 0x000034240a1d7981 */ /* 0x000f36000c1e1900 */
[----:B------:R-:W-:-:S02]  /*4d10*/  @!P0 IMAD.MOV R28, RZ, RZ, R21 ;  /* 0x000000ffff1c8224 */ /* 0x000fc400078e0215 */
[----:B------:R-:W4:Y:S01]  /*4d20*/  LDG.E R21, desc[UR36][R10.64+0x30] ;  /* 0x000030240a157981 */ /* 0x000f22000c1e1900 */
[----:B--2---:R-:W-:-:S04]  /*4d30*/  ISETP.NE.AND P0, PT, R26, R12, PT ;  /* 0x0000000c1a00720c */ /* 0x004fc80003f05270 */
        /* <DEDUP_REMOVED lines=14> */
[C---:B------:R-:W-:Y:S01]  /*4e20*/  ISETP.NE.AND P0, PT, R29.reuse, R12, PT ;  /* 0x0000000c1d00720c */ /* 0x040fe20003f05270 */
[----:B------:R-:W2:Y:S03]  /*4e30*/  LDG.E R3, desc[UR36][R10.64+0x38] ;  /* 0x000038240a037981 */ /* 0x000ea6000c1e1900 */
[----:B------:R-:W-:-:S04]  /*4e40*/  ISETP.NE.AND P0, PT, R29, R2, P0 ;  /* 0x000000021d00720c */ /* 0x000fc80000705270 */
[----:B------:R-:W-:Y:S01]  /*4e50*/  ISETP.NE.AND P0, PT, R29, R0, P0 ;  /* 0x000000001d00720c */ /* 0x000fe20000705270 */
[----:B------:R-:W-:-:S12]  /*4e60*/  VIADD R26, R21, 0x1 ;  /* 0x00000001151a7836 */ /* 0x000fd80000000000 */
[----:B------:R-:W-:Y:S02]  /*4e70*/  @!P0 IMAD.MOV R26, RZ, RZ, R21 ;  /* 0x000000ffff1a8224 */ /* 0x000fe400078e0215 */
[----:B------:R-:W3:Y:S01]  /*4e80*/  LDG.E R21, desc[UR36][R10.64+0x3c] ;  /* 0x00003c240a157981 */ /* 0x000ee2000c1e1900 */
[----:B------:R-:W-:Y:S01]  /*4e90*/  VIADD R15, R15, 0x10 ;  /* 0x000000100f0f7836 */ /* 0x000fe20000000000 */
[----:B--2---:R-:W-:-:S04]  /*4ea0*/  ISETP.NE.AND P0, PT, R3, R12, PT ;  /* 0x0000000c0300720c */ /* 0x004fc80003f05270 */
[----:B------:R-:W-:-:S04]  /*4eb0*/  ISETP.NE.AND P0, PT, R3, R2, P0 ;  /* 0x000000020300720c */ /* 0x000fc80000705270 */
[----:B------:R-:W-:Y:S01]  /*4ec0*/  ISETP.NE.AND P0, PT, R3, R0, P0 ;  /* 0x000000000300720c */ /* 0x000fe20000705270 */
[----:B------:R-:W-:Y:S01]  /*4ed0*/  IMAD.IADD R3, R20, 0x1, R15 ;  /* 0x0000000114037824 */ /* 0x000fe200078e020f */
[----:B---3--:R-:W-:-:S04]  /*4ee0*/  ISETP.NE.AND P1, PT, R21, R12, PT ;  /* 0x0000000c1500720c */ /* 0x008fc80003f25270 */
[----:B------:R-:W-:-:S04]  /*4ef0*/  ISETP.NE.AND P1, PT, R21, R2, P1 ;  /* 0x000000021500720c */ /* 0x000fc80000f25270 */
[----:B------:R-:W-:Y:S01]  /*4f00*/  ISETP.NE.AND P1, PT, R21, R0, P1 ;  /* 0x000000001500720c */ /* 0x000fe20000f25270 */
[----:B------:R-:W-:Y:S02]  /*4f10*/  VIADD R21, R26, 0x1 ;  /* 0x000000011a157836 */ /* 0x000fe40000000000 */
[----:B------:R-:W-:Y:S01]  /*4f20*/  @!P0 IMAD.MOV R21, RZ, RZ, R26 ;  /* 0x000000ffff158224 */ /* 0x000fe200078e021a */
[----:B------:R-:W-:-:S04]  /*4f30*/  LOP3.LUT R26, R14, 0xfffffff0, RZ, 0xc0, !PT ;  /* 0xfffffff00e1a7812 */ /* 0x000fc800078ec0ff */
[----:B------:R-:W-:Y:S01]  /*4f40*/  ISETP.NE.AND P0, PT, R3, R26, PT ;  /* 0x0000001a0300720c */ /* 0x000fe20003f05270 */
[----:B------:R-:W-:-:S04]  /*4f50*/  VIADD R3, R21, 0x1 ;  /* 0x0000000115037836 */ /* 0x000fc80000000000 */
[----:B------:R-:W-:-:S08]  /*4f60*/  @!P1 IMAD.MOV R3, RZ, RZ, R21 ;  /* 0x000000ffff039224 */ /* 0x000fd000078e0215 */
[----:B------:R-:W-:Y:S05]  /*4f70*/  @P0 BRA `(.L_x_62) ;  /* 0xfffffff800680947 */ /* 0x000fea000383ffff */
.L_x_61:
[----:B------:R-:W-:Y:S05]  /*4f80*/  BSYNC.RECONVERGENT B3 ;  /* 0x0000000000037941 */ /* 0x000fea0003800200 */
.L_x_60:
[----:B------:R-:W-:-:S13]  /*4f90*/  LOP3.LUT P0, R10, R14, 0xf, RZ, 0xc0, !PT ;  /* 0x0000000f0e0a7812 */ /* 0x000fda000780c0ff */
[----:B------:R-:W-:Y:S05]  /*4fa0*/  @!P0 BRA `(.L_x_59) ;  /* 0x0000000400d08947 */ /* 0x000fea0003800000 */
[----:B------:R-:W-:Y:S01]  /*4fb0*/  ISETP.GE.U32.AND P0, PT, R10, 0x8, PT ;  /* 0x000000080a00780c */ /* 0x000fe20003f06070 */
[----:B------:R-:W-:-:S12]  /*4fc0*/  BSSY.RECONVERGENT B3, `(.L_x_63) ;  /* 0x0000034000037945 */ /* 0x000fd80003800200 */
[----:B------:R-:W-:Y:S05]  /*4fd0*/  @!P0 BRA `(.L_x_64) ;  /* 0x0000000000c88947 */ /* 0x000fea0003800000 */
[----:B------:R-:W-:-:S05]  /*4fe0*/  IMAD.WIDE R10, R15, 0x4, R8 ;  /* 0x000000040f0a7825 */ /* 0x000fca00078e0208 */
[----:B------:R-:W2:Y:S04]  /*4ff0*/  LDG.E R29, desc[UR36][R10.64] ;  /* 0x000000240a1d7981 */ /* 0x000ea8000c1e1900 */
[----:B------:R-:W3:Y:S04]  /*5000*/  LDG.E R21, desc[UR36][R10.64+0x4] ;  /* 0x000004240a157981 */ /* 0x000ee8000c1e1900 */
[----:B------:R-:W4:Y:S04]  /*5010*/  LDG.E R26, desc[UR36][R10.64+0xc] ;  /* 0x00000c240a1a7981 */ /* 0x000f28000c1e1900 */
[----:B------:R-:W4:Y:S01]  /*5020*/  LDG.E R28, desc[UR36][R10.64+0x10] ;  /* 0x000010240a1c7981 */ /* 0x000f22000c1e1900 */
[----:B------:R-:W-:Y:S01]  /*5030*/  VIADD R20, R3, 0x1 ;  /* 0x0000000103147836 */ /* 0x000fe20000000000 */
[----:B--2---:R-:W-:-:S04]  /*5040*/  ISETP.NE.AND P0, PT, R29, R12, PT ;  /* 0x0000000c1d00720c */ /* 0x004fc80003f05270 */
[----:B------:R-:W-:-:S04]  /*5050*/  ISETP.NE.AND P0, PT, R29, R2, P0 ;  /* 0x000000021d00720c */ /* 0x000fc80000705270 */
[----:B-----5:R-:W-:Y:S02]  /*5060*/  ISETP.NE.AND P0, PT, R29, R0, P0 ;  /* 0x000000001d00720c */ /* 0x020fe40000705270 */
[----:B------:R-:W2:Y:S11]  /*5070*/  LDG.E R29, desc[UR36][R10.64+0x8] ;  /* 0x000008240a1d7981 */ /* 0x000eb6000c1e1900 */
[----:B------:R-:W-:Y:S01]  /*5080*/  @!P0 IMAD.MOV R20, RZ, RZ, R3 ;  /* 0x000000ffff148224 */ /* 0x000fe200078e0203 */
[----:B---3--:R-:W-:-:S04]  /*5090*/  ISETP.NE.AND P0, PT, R21, R12, PT ;  /* 0x0000000c1500720c */ /* 0x008fc80003f05270 */
[----:B------:R-:W-:-:S04]  /*50a0*/  ISETP.NE.AND P0, PT, R21, R2, P0 ;  /* 0x000000021500720c */ /* 0x000fc80000705270 */
[----:B------:R-:W-:Y:S01]  /*50b0*/  ISETP.NE.AND P0, PT, R21, R0, P0 ;  /* 0x000000001500720c */ /* 0x000fe20000705270 */
[----:B------:R-:W-:Y:S01]  /*50c0*/  VIADD R3, R20, 0x1 ;  /* 0x0000000114037836 */ /* 0x000fe20000000000 */
[----:B------:R-:W3:Y:S01]  /*50d0*/  LDG.E R21, desc[UR36][R10.64+0x14] ;  /* 0x000014240a157981 */ /* 0x000ee2000c1e1900 */
[----:B----4-:R-:W-:-:S10]  /*50e0*/  ISETP.NE.AND P1, PT, R26, R12, PT ;  /* 0x0000000c1a00720c */ /* 0x010fd40003f25270 */
[----:B------:R-:W-:Y:S01]  /*50f0*/  @!P0 IMAD.MOV R3, RZ, RZ, R20 ;  /* 0x000000ffff038224 */ /* 0x000fe200078e0214 */
[----:B------:R-:W-:Y:S02]  /*5100*/  ISETP.NE.AND P3, PT, R28, R12, PT ;  /* 0x0000000c1c00720c */ /* 0x000fe40003f65270 */
[-C--:B------:R-:W-:Y:S02]  /*5110*/  ISETP.NE.AND P1, PT, R26, R2.reuse, P1 ;  /* 0x000000021a00720c */ /* 0x080fe40000f25270 */
[----:B------:R-:W-:Y:S02]  /*5120*/  ISETP.NE.AND P4, PT, R28, R2, P3 ;  /* 0x000000021c00720c */ /* 0x000fe40001f85270 */
[----:B------:R-:W-:Y:S02]  /*5130*/  ISETP.NE.AND P3, PT, R26, R0, P1 ;  /* 0x000000001a00720c */ /* 0x000fe40000f65270 */
[----:B------:R-:W4:Y:S01]  /*5140*/  LDG.E R26, desc[UR36][R10.64+0x1c] ;  /* 0x00001c240a1a7981 */ /* 0x000f22000c1e1900 */
[----:B--2---:R-:W-:-:S04]  /*5150*/  ISETP.NE.AND P0, PT, R29, R12, PT ;  /* 0x0000000c1d00720c */ /* 0x004fc80003f05270 */
[----:B------:R-:W-:-:S04]  /*5160*/  ISETP.NE.AND P0, PT, R29, R2, P0 ;  /* 0x000000021d00720c */ /* 0x000fc80000705270 */
[-C--:B------:R-:W-:Y:S02]  /*5170*/  ISETP.NE.AND P0, PT, R29, R0.reuse, P0 ;  /* 0x000000001d00720c */ /* 0x080fe40000705270 */
[----:B------:R0:W2:Y:S01]  /*5180*/  LDG.E R29, desc[UR36][R10.64+0x18] ;  /* 0x000018240a1d7981 */ /* 0x0000a2000c1e1900 */
[----:B------:R-:W-:Y:S01]  /*5190*/  VIADD R20, R3, 0x1 ;  /* 0x0000000103147836 */ /* 0x000fe20000000000 */
[----:B------:R-:W-:-:S09]  /*51a0*/  ISETP.NE.AND P1, PT, R28, R0, P4 ;  /* 0x000000001c00720c */ /* 0x000fd20002725270 */
[----:B------:R-:W-:Y:S01]  /*51b0*/  @!P0 IMAD.MOV R20, RZ, RZ, R3 ;  /* 0x000000ffff148224 */ /* 0x000fe200078e0203 */
[----:B---3--:R-:W-:-:S03]  /*51c0*/  ISETP.NE.AND P0, PT, R21, R12, PT ;  /* 0x0000000c1500720c */ /* 0x008fc60003f05270 */
[----:B------:R-:W-:Y:S02]  /*51d0*/  VIADD R3, R20, 0x1 ;  /* 0x0000000114037836 */ /* 0x000fe40000000000 */
[----:B------:R-:W-:Y:S01]  /*51e0*/  @!P3 IMAD.MOV R3, RZ, RZ, R20 ;  /* 0x000000ffff03b224 */ /* 0x000fe200078e0214 */
[----:B------:R-:W-:-:S03]  /*51f0*/  ISETP.NE.AND P0, PT, R21, R2, P0 ;  /* 0x000000021500720c */ /* 0x000fc60000705270 */
[----:B------:R-:W-:Y:S01]  /*5200*/  VIADD R20, R3, 0x1 ;  /* 0x0000000103147836 */ /* 0x000fe20000000000 */
[----:B------:R-:W-:Y:S01]  /*5210*/  ISETP.NE.AND P0, PT, R21, R0, P0 ;  /* 0x000000001500720c */ /* 0x000fe20000705270 */
[----:B------:R-:W-:-:S04]  /*5220*/  @!P1 IMAD.MOV R20, RZ, RZ, R3 ;  /* 0x000000ffff149224 */ /* 0x000fc800078e0203 */
[----:B------:R-:W-:-:S08]  /*5230*/  VIADD R3, R20, 0x1 ;  /* 0x0000000114037836 */ /* 0x000fd00000000000 */
[----:B------:R-:W-:-:S04]  /*5240*/  @!P0 IMAD.MOV R3, RZ, RZ, R20 ;  /* 0x000000ffff038224 */ /* 0x000fc800078e0214 */
[----:B0-----:R-:W-:Y:S02]  /*5250*/  VIADD R10, R3, 0x1 ;  /* 0x00000001030a7836 */ /* 0x001fe40000000000 */
[----:B------:R-:W-:Y:S01]  /*5260*/  VIADD R15, R15, 0x8 ;  /* 0x000000080f0f7836 */ /* 0x000fe20000000000 */
[----:B--2---:R-:W-:-:S04]  /*5270*/  ISETP.NE.AND P3, PT, R29, R12, PT ;  /* 0x0000000c1d00720c */ /* 0x004fc80003f65270 */
[----:B------:R-:W-:-:S04]  /*5280*/  ISETP.NE.AND P3, PT, R29, R2, P3 ;  /* 0x000000021d00720c */ /* 0x000fc80001f65270 */
[----:B------:R-:W-:Y:S02]  /*5290*/  ISETP.NE.AND P1, PT, R29, R0, P3 ;  /* 0x000000001d00720c */ /* 0x000fe40001f25270 */
[----:B----4-:R-:W-:-:S04]  /*52a0*/  ISETP.NE.AND P3, PT, R26, R12, PT ;  /* 0x0000000c1a00720c */ /* 0x010fc80003f65270 */
[----:B------:R-:W-:-:S04]  /*52b0*/  ISETP.NE.AND P3, PT, R26, R2, P3 ;  /* 0x000000021a00720c */ /* 0x000fc80001f65270 */
[----:B------:R-:W-:-:S03]  /*52c0*/  ISETP.NE.AND P3, PT, R26, R0, P3 ;  /* 0x000000001a00720c */ /* 0x000fc60001f65270 */
[----:B------:R-:W-:-:S04]  /*52d0*/  @!P1 IMAD.MOV R10, RZ, RZ, R3 ;  /* 0x000000ffff0a9224 */ /* 0x000fc800078e0203 */
[----:B------:R-:W-:-:S06]  /*52e0*/  VIADD R3, R10, 0x1 ;  /* 0x000000010a037836 */ /* 0x000fcc0000000000 */
[----:B------:R-:W-:-:S07]  /*52f0*/  @!P3 IMAD.MOV R3, RZ, RZ, R10 ;  /* 0x000000ffff03b224 */ /* 0x000fce00078e020a */
.L_x_64:
[----:B------:R-:W-:Y:S05]  /*5300*/  BSYNC.RECONVERGENT B3 ;  /* 0x0000000000037941 */ /* 0x000fea0003800200 */
.L_x_63:
        /* <DEDUP_REMOVED lines=9> */
[----:B------:R-:W3:Y:S04]  /*53a0*/  LDG.E R29, desc[UR36][R10.64+0x4] ;  /* 0x000004240a1d7981 */ /* 0x000ee8000c1e1900 */
[----:B------:R-:W4:Y:S01]  /*53b0*/  LDG.E R26, desc[UR36][R10.64+0xc] ;  /* 0x00000c240a1a7981 */ /* 0x000f22000c1e1900 */
[----:B--2---:R-:W-:-:S04]  /*53c0*/  ISETP.NE.AND P0, PT, R21, R12, PT ;  /* 0x0000000c1500720c */ /* 0x004fc80003f05270 */
[----:B------:R-:W-:-:S04]  /*53d0*/  ISETP.NE.AND P0, PT, R21, R2, P0 ;  /* 0x000000021500720c */ /* 0x000fc80000705270 */
[----:B-----5:R-:W-:Y:S02]  /*53e0*/  ISETP.NE.AND P0, PT, R21, R0, P0 ;  /* 0x000000001500720c */ /* 0x020fe40000705270 */
[----:B------:R0:W2:Y:S01]  /*53f0*/  LDG.E R21, desc[UR36][R10.64+0x8] ;  /* 0x000008240a157981 */ /* 0x0000a2000c1e1900 */
[----:B---3--:R-:W-:Y:S01]  /*5400*/  ISETP.NE.AND P1, PT, R29, R12, PT ;  /* 0x0000000c1d00720c */ /* 0x008fe20003f25270 */
[----:B------:R-:W-:-:S03]  /*5410*/  VIADD R20, R3, 0x1 ;  /* 0x0000000103147836 */ /* 0x000fc60000000000 */
[----:B------:R-:W-:-:S04]  /*5420*/  ISETP.NE.AND P1, PT, R29, R2, P1 ;  /* 0x000000021d00720c */ /* 0x000fc80000f25270 */
[----:B------:R-:W-:Y:S02]  /*5430*/  ISETP.NE.AND P1, PT, R29, R0, P1 ;  /* 0x000000001d00720c */ /* 0x000fe40000f25270 */
[----:B------:R-:W-:-:S04]  /*5440*/  @!P0 IMAD.MOV R20, RZ, RZ, R3 ;  /* 0x000000ffff148224 */ /* 0x000fc800078e0203 */
[----:B------:R-:W-:-:S07]  /*5450*/  VIADD R3, R20, 0x1 ;  /* 0x0000000114037836 */ /* 0x000fce0000000000 */
        /* <DEDUP_REMOVED lines=12> */
.L_x_66:
[----:B------:R-:W-:Y:S05]  /*5520*/  BSYNC.RECONVERGENT B3 ;  /* 0x0000000000037941 */ /* 0x000fea0003800200 */
.L_x_65:
[----:B------:R-:W-:Y:S05]  /*5530*/  @!P3 BRA `(.L_x_59) ;  /* 0x00000000006cb947 */ /* 0x000fea0003800000 */
[----:B------:R-:W-:-:S05]  /*5540*/  IMAD.WIDE R10, R15, 0x4, R8 ;  /* 0x000000040f0a7825 */ /* 0x000fca00078e0208 */
[----:B------:R-:W2:Y:S01]  /*5550*/  LDG.E R15, desc[UR36][R10.64] ;  /* 0x000000240a0f7981 */ /* 0x000ea2000c1e1900 */
[----:B------:R-:W-:Y:S02]  /*5560*/  ISETP.NE.AND P1, PT, R14, 0x1, PT ;  /* 0x000000010e00780c */ /* 0x000fe40003f25270 */
[----:B--2---:R-:W-:-:S04]  /*5570*/  ISETP.NE.AND P0, PT, R15, R12, PT ;  /* 0x0000000c0f00720c */ /* 0x004fc80003f05270 */
[----:B------:R-:W-:-:S04]  /*5580*/  ISETP.NE.AND P0, PT, R15, R2, P0 ;  /* 0x000000020f00720c */ /* 0x000fc80000705270 */
[----:B-----5:R-:W-:Y:S01]  /*5590*/  ISETP.NE.AND P0, PT, R15, R0, P0 ;  /* 0x000000000f00720c */ /* 0x020fe20000705270 */
[----:B------:R-:W-:-:S12]  /*55a0*/  VIADD R15, R3, 0x1 ;  /* 0x00000001030f7836 */ /* 0x000fd80000000000 */
        /* <DEDUP_REMOVED lines=20> */
.L_x_59:
[----:B------:R-:W-:Y:S05]  /*56f0*/  BSYNC.RECONVERGENT B2 ;  /* 0x0000000000027941 */ /* 0x000fea0003800200 */
.L_x_58:
        /* <DEDUP_REMOVED lines=18> */
.L_x_71:
[----:B------:R-:W-:-:S05]  /*5820*/  IMAD.WIDE R10, R15, 0x4, R8 ;  /* 0x000000040f0a7825 */ /* 0x000fca00078e0208 */
        /* <DEDUP_REMOVED lines=32> */
[C---:B-----5:R-:W-:Y:S01]  /*5a30*/  ISETP.NE.AND P0, PT, R26.reuse, R12, PT ;  /* 0x0000000c1a00720c */ /* 0x060fe20003f05270 */
[----:B------:R-:W3:Y:S03]  /*5a40*/  LDG.E R3, desc[UR36][R10.64+0x1c] ;  /* 0x00001c240a037981 */ /* 0x000ee6000c1e1900 */
        /* <DEDUP_REMOVED lines=16> */
[C---:B-----5:R-:W-:Y:S01]  /*5b50*/  ISETP.NE.AND P0, PT, R21.reuse, R12, PT ;  /* 0x0000000c1500720c */ /* 0x060fe20003f05270 */
[----:B------:R-:W3:Y:S03]  /*5b60*/  LDG.E R26, desc[UR36][R10.64+0x28] ;  /* 0x000028240a1a7981 */ /* 0x000ee6000c1e1900 */
        /* <DEDUP_REMOVED lines=8> */
[----:B------:R-:W-:Y:S01]  /*5bf0*/  VIADD R28, R21, 0x1 ;  /* 0x00000001151c7836 */ /* 0x000fe20000000000 */
[----:B------:R-:W4:Y:S11]  /*5c00*/  LDG.E R29, desc[UR36][R10.64+0x34] ;  /* 0x000034240a1d7981 */ /* 0x000f36000c1e1900 */
[----:B------:R-:W-:-:S02]  /*5c10*/  @!P0 IMAD.MOV R28, RZ, RZ, R21 ;  /* 0x000000ffff1c8224 */ /* 0x000fc400078e0215 */
[----:B------:R-:W5:Y:S01]  /*5c20*/  LDG.E R21, desc[UR36][R10.64+0x30] ;  /* 0x000030240a157981 */ /* 0x000f62000c1e1900 */
        /* <DEDUP_REMOVED lines=13> */
[----:B------:R-:W-:-:S12]  /*5d00*/  VIADD R21, R3, 0x1 ;  /* 0x0000000103157836 */ /* 0x000fd80000000000 */
[----:B------:R-:W-:Y:S01]  /*5d10*/  @!P0 IMAD.MOV R21, RZ, RZ, R3 ;  /* 0x000000ffff158224 */ /* 0x000fe200078e0203 */
[C---:B----4-:R-:W-:Y:S01]  /*5d20*/  ISETP.NE.AND P0, PT, R29.reuse, R12, PT ;  /* 0x0000000c1d00720c */ /* 0x050fe20003f05270 */
        /* <DEDUP_REMOVED lines=21> */
.L_x_70:
[----:B------:R-:W-:Y:S05]  /*5e80*/  BSYNC.RECONVERGENT B3 ;  /* 0x0000000000037941 */ /* 0x000fea0003800200 */
.L_x_69:
        /* <DEDUP_REMOVED lines=23> */
[----:B-----5:R-:W-:Y:S02]  /*6000*/  ISETP.NE.AND P3, PT, R28, R12, PT ;  /* 0x0000000c1c00720c */ /* 0x020fe40003f65270 */
        /* <DEDUP_REMOVED lines=31> */
.L_x_73:
[----:B------:R-:W-:Y:S05]  /*6200*/  BSYNC.RECONVERGENT B3 ;  /* 0x0000000000037941 */ /* 0x000fea0003800200 */
.L_x_72:
        /* <DEDUP_REMOVED lines=13> */
[----:B------:R-:W-:Y:S02]  /*62e0*/  ISETP.NE.AND P0, PT, R21, R0, P0 ;  /* 0x000000001500720c */ /* 0x000fe40000705270 */
        /* <DEDUP_REMOVED lines=19> */
.L_x_75:
[----:B------:R-:W-:Y:S05]  /*6420*/  BSYNC.RECONVERGENT B3 ;  /* 0x0000000000037941 */ /* 0x000fea0003800200 */
.L_x_74:
[----:B------:R-:W-:Y:S05]  /*6430*/  @!P3 BRA `(.L_x_68) ;  /* 0x00000000006cb947 */ /* 0x000fea0003800000 */
[----:B------:R-:W-:-:S05]  /*6440*/  IMAD.WIDE R8, R15, 0x4, R8 ;  /* 0x000000040f087825 */ /* 0x000fca00078e0208 */
        /* <DEDUP_REMOVED lines=9> */
[----:B------:R-:W-:Y:S01]  /*64e0*/  ISETP.NE.AND P3, PT, R14, 0x2, PT ;  /* 0x000000020e00780c */ /* 0x000fe20003f65270 */
[----:B------:R-:W2:-:S12]  /*64f0*/  LDG.E R11, desc[UR36][R8.64+0x4] ;  /* 0x00000424080b7981 */ /* 0x000e98000c1e1900 */
        /* <DEDUP_REMOVED lines=15> */
.L_x_68:
[----:B------:R-:W-:Y:S05]  /*65f0*/  BSYNC.RECONVERGENT B2 ;  /* 0x0000000000027941 */ /* 0x000fea0003800200 */
.L_x_67:
[----:B------:R-:W-:Y:S02]  /*6600*/  IMAD.MOV.U32 R8, RZ, RZ, R18 ;  /* 0x000000ffff087224 */ /* 0x000fe400078e0012 */
[----:B------:R-:W-:Y:S02]  /*6610*/  IMAD.MOV.U32 R9, RZ, RZ, R19 ;  /* 0x000000ffff097224 */ /* 0x000fe400078e0013 */
[----:B------:R-:W-:-:S05]  /*6620*/  IMAD.WIDE R8, R25, 0x4, R8 ;  /* 0x0000000419087825 */ /* 0x000fca00078e0208 */
[----:B------:R0:W-:Y:S04]  /*6630*/  ST.E desc[UR36][R8.64], R3 ;  /* 0x0000000308007985 */ /* 0x0001e8000c101924 */
[----:B------:R-:W2:Y:S01]  /*6640*/  LDG.E R15, desc[UR36][R6.64+-0x4] ;  /* 0xfffffc24060f7981 */ /* 0x000ea2000c1e1900 */
[----:B------:R-:W-:Y:S02]  /*6650*/  VIADD R5, R5, 0x1 ;  /* 0x0000000105057836 */ /* 0x000fe40000000000 */
[----:B------:R-:W-:Y:S02]  /*6660*/  IMAD.IADD R24, R3, 0x1, R24 ;  /* 0x0000000103187824 */ /* 0x000fe400078e0218 */
[----:B------:R-:W-:Y:S02]  /*6670*/  VIADD R25, R25, 0x1 ;  /* 0x0000000119197836 */ /* 0x000fe40000000000 */
[----:B--2---:R-:W-:-:S05]  /*6680*/  IMAD.IADD R0, R4, 0x1, R15 ;  /* 0x0000000104007824 */ /* 0x004fca00078e020f */
[----:B------:R-:W-:-:S13]  /*6690*/  ISETP.GE.AND P0, PT, R5, R0, PT ;  /* 0x000000000500720c */ /* 0x000fda0003f06270 */
[----:B0-----:R-:W-:Y:S05]  /*66a0*/  @!P0 BRA `(.L_x_76) ;  /* 0xffffffd000788947 */ /* 0x001fea000383ffff */
.L_x_47:
[----:B------:R-:W-:Y:S05]  /*66b0*/  BSYNC.RECONVERGENT B0 ;  /* 0x0000000000007941 */ /* 0x000fea0003800200 */
.L_x_46:
[----:B------:R-:W-:Y:S05]  /*66c0*/  @P2 BRA `(.L_x_77) ;  /* 0xffffffd0002c2947 */ /* 0x000fea000383ffff */
.L_x_45:
[----:B------:R-:W-:Y:S05]  /*66d0*/  BSYNC.RECONVERGENT B1 ;  /* 0x0000000000017941 */ /* 0x000fea0003800200 */
.L_x_44:
[----:B------:R-:W-:Y:S01]  /*66e0*/  MOV R0, 0x178 ;  /* 0x0000017800007802 */ /* 0x000fe20000000f00 */
[----:B------:R-:W-:Y:S02]  /*66f0*/  IMAD.MOV.U32 R4, RZ, RZ, R16 ;  /* 0x000000ffff047224 */ /* 0x000fe400078e0010 */
[----:B------:R-:W-:Y:S01]  /*6700*/  IMAD.MOV.U32 R5, RZ, RZ, R17 ;  /* 0x000000ffff057224 */ /* 0x000fe200078e0011 */
[----:B------:R0:W1:Y:S06]  /*6710*/  LDC.64 R6, c[0x4][R0] ;  /* 0x0100000000067b82 */ /* 0x00006c0000000a00 */
[----:B------:R-:W-:-:S07]  /*6720*/  LEPC R20, `(.L_x_78) ;  /* 0x000000001014794e */ /* 0x000fce0000000000 */
[----:B01----:R-:W-:Y:S05]  /*6730*/  CALL.ABS.NOINC R6 ;  /* 0x0000000006007343 */ /* 0x003fea0003c00000 */
.L_x_78:
[----:B------:R-:W-:Y:S01]  /*6740*/  ISETP.GE.AND P0, PT, R25, 0x1, PT ;  /* 0x000000011900780c */ /* 0x000fe20003f06270 */
[----:B------:R-:W-:Y:S01]  /*6750*/  BSSY.RECONVERGENT B0, `(.L_x_79) ;  /* 0x0000159000007945 */ /* 0x000fe20003800200 */
[----:B------:R-:W-:Y:S02]  /*6760*/  CS2R R6, SRZ ;  /* 0x0000000000067805 */ /* 0x000fe4000001ff00 */
[----:B------:R-:W-:-:S13]  /*6770*/  ISETP.EQ.OR P0, PT, R24, RZ, !P0 ;  /* 0x000000ff1800720c */ /* 0x000fda0004702670 */
[----:B------:R-:W-:Y:S05]  /*6780*/  @P0 BRA `(.L_x_80) ;  /* 0x0000001400540947 */ /* 0x000fea0003800000 */
[----:B------:R-:W-:Y:S01]  /*6790*/  ISETP.NE.AND P0, PT, R25, 0x1, PT ;  /* 0x000000011900780c */ /* 0x000fe20003f05270 */
[----:B------:R-:W-:Y:S01]  /*67a0*/  BSSY.RECONVERGENT B2, `(.L_x_81) ;  /* 0x00000e4000027945 */ /* 0x000fe20003800200 */
[----:B------:R-:W-:Y:S02]  /*67b0*/  I2FP.F32.S32 R24, R24 ;  /* 0x0000001800187245 */ /* 0x000fe40000201400 */
[----:B------:R-:W-:Y:S02]  /*67c0*/  CS2R R4, SRZ ;  /* 0x0000000000047805 */ /* 0x000fe4000001ff00 */
[----:B------:R-:W-:-:S07]  /*67d0*/  CS2R R8, SRZ ;  /* 0x0000000000087805 */ /* 0x000fce000001ff00 */
[----:B------:R-:W-:Y:S05]  /*67e0*/  @!P0 BRA `(.L_x_82) ;  /* 0x0000000c007c8947 */ /* 0x000fea0003800000 */
[----:B------:R-:W-:Y:S01]  /*67f0*/  IADD3 R6, P0, PT, R18, 0x4, RZ ;  /* 0x0000000412067810 */ /* 0x000fe20007f1e0ff */
[----:B------:R-:W-:Y:S01]  /*6800*/  BSSY.RECONVERGENT B1, `(.L_x_83) ;  /* 0x00000db000017945 */ /* 0x000fe20003800200 */
[----:B------:R-:W-:Y:S02]  /*6810*/  LOP3.LUT R0, R25, 0x7ffffffe, RZ, 0xc0, !PT ;  /* 0x7ffffffe19007812 */ /* 0x000fe400078ec0ff */
[----:B------:R-:W-:Y:S01]  /*6820*/  CS2R R4, SRZ ;  /* 0x0000000000047805 */ /* 0x000fe2000001ff00 */
[----:B------:R-:W-:Y:S02]  /*6830*/  IMAD.X R7, RZ, RZ, R19, P0 ;  /* 0x000000ffff077224 */ /* 0x000fe400000e0613 */
[----:B------:R-:W-:-:S07]  /*6840*/  IMAD.MOV R3, RZ, RZ, -R0 ;  /* 0x000000ffff037224 */ /* 0x000fce00078e0a00 */
.L_x_97:
[----:B------:R-:W2:Y:S01]  /*6850*/  LD.E R8, desc[UR36][R6.64+-0x4] ;  /* 0xfffffc2406087980 */ /* 0x000ea2000c101900 */
[----:B------:R-:W-:Y:S01]  /*6860*/  VIADD R3, R3, 0x2 ;  /* 0x0000000203037836 */ /* 0x000fe20000000000 */
[----:B------:R-:W-:Y:S04]  /*6870*/  BSSY.RECONVERGENT B3, `(.L_x_84) ;  /* 0x0000068000037945 */ /* 0x000fe80003800200 */
[----:B------:R-:W-:Y:S02]  /*6880*/  ISETP.NE.AND P1, PT, R3, RZ, PT ;  /* 0x000000ff0300720c */ /* 0x000fe40003f25270 */
[----:B--2---:R-:W-:-:S13]  /*6890*/  ISETP.NE.AND P0, PT, R8, RZ, PT ;  /* 0x000000ff0800720c */ /* 0x004fda0003f05270 */
[----:B------:R-:W-:Y:S05]  /*68a0*/  @!P0 BRA `(.L_x_85) ;  /* 0x0000000400908947 */ /* 0x000fea0003800000 */
[----:B------:R-:W0:Y:S01]  /*68b0*/  MUFU.RCP R9, R24 ;  /* 0x0000001800097308 */ /* 0x000e220000001000 */
[----:B------:R-:W-:Y:S01]  /*68c0*/  I2FP.F32.S32 R8, R8 ;  /* 0x0000000800087245 */ /* 0x000fe20000201400 */
[----:B------:R-:W-:Y:S06]  /*68d0*/  BSSY.RECONVERGENT B4, `(.L_x_86) ;  /* 0x000000b000047945 */ /* 0x000fec0003800200 */
[----:B------:R-:W1:Y:S01]  /*68e0*/  FCHK P0, R8, R24 ;  /* 0x0000001808007302 */ /* 0x000e620000000000 */
[----:B0-----:R-:W-:-:S04]  /*68f0*/  FFMA R10, -R24, R9, 1 ;  /* 0x3f800000180a7423 */ /* 0x001fc80000000109 */
[----:B------:R-:W-:-:S04]  /*6900*/  FFMA R9, R9, R10, R9 ;  /* 0x0000000a09097223 */ /* 0x000fc80000000009 */
[----:B------:R-:W-:-:S04]  /*6910*/  FFMA R10, R8, R9, RZ ;  /* 0x00000009080a7223 */ /* 0x000fc800000000ff */
[----:B------:R-:W-:-:S04]  /*6920*/  FFMA R11, -R24, R10, R8 ;  /* 0x0000000a180b7223 */ /* 0x000fc80000000108 */
[----:B------:R-:W-:Y:S01]  /*6930*/  FFMA R9, R9, R11, R10 ;  /* 0x0000000b09097223 */ /* 0x000fe2000000000a */
[----:B-1----:R-:W-:Y:S06]  /*6940*/  @!P0 BRA `(.L_x_87) ;  /* 0x00000000000c8947 */ /* 0x002fec0003800000 */
[----:B------:R-:W-:-:S07]  /*6950*/  MOV R10, 0x6970 ;  /* 0x00006970000a7802 */ /* 0x000fce0000000f00 */
[----:B------:R-:W-:Y:S05]  /*6960*/  CALL.REL.NOINC `($__internal_0_$__cuda_sm3x_div_rn_noftz_f32_slowpath) ;  /* 0x00000014002c7944 */ /* 0x000fea0003c00000 */
[----:B------:R-:W-:-:S07]  /*6970*/  IMAD.MOV.U32 R9, RZ, RZ, R8 ;  /* 0x000000ffff097224 */ /* 0x000fce00078e0008 */
.L_x_87:
[----:B------:R-:W-:Y:S05]  /*6980*/  BSYNC.RECONVERGENT B4 ;  /* 0x0000000000047941 */ /* 0x000fea0003800200 */
.L_x_86:
[----:B------:R-:W0:Y:S01]  /*6990*/  F2F.F64.F32 R8, R9 ;  /* 0x0000000900087310 */ /* 0x000e220000201800 */
[----:B------:R-:W-:Y:S01]  /*69a0*/  BSSY.RECONVERGENT B4, `(.L_x_88) ;  /* 0x0000053000047945 */ /* 0x000fe20003800200 */
[----:B------:R-:W-:Y:S01]  /*69b0*/  IMAD.MOV.U32 R22, RZ, RZ, -0x3ff ;  /* 0xfffffc01ff167424 */ /* 0x000fe200078e00ff */
[----:B0-----:R-:W-:Y:S01]  /*69c0*/  ISETP.GT.AND P0, PT, R9, 0xfffff, PT ;  /* 0x000fffff0900780c */ /* 0x001fe20003f04270 */
[----:B------:R-:W-:Y:S02]  /*69d0*/  IMAD.MOV.U32 R10, RZ, RZ, R8 ;  /* 0x000000ffff0a7224 */ /* 0x000fe400078e0008 */
[--C-:B------:R-:W-:Y:S02]  /*69e0*/  IMAD.MOV.U32 R11, RZ, RZ, R9.reuse ;  /* 0x000000ffff0b7224 */ /* 0x100fe400078e0009 */
[----:B------:R-:W-:-:S08]  /*69f0*/  IMAD.MOV.U32 R23, RZ, RZ, R9 ;  /* 0x000000ffff177224 */ /* 0x000fd000078e0009 */
[----:B------:R-:W-:Y:S01]  /*6a00*/  @!P0 DMUL R10, R8, 1.80143985094819840000e+16 ;  /* 0x43500000080a8828 */ /* 0x000fe20000000000 */
[----:B------:R-:W-:-:S09]  /*6a10*/  @!P0 IMAD.MOV.U32 R22, RZ, RZ, -0x435 ;  /* 0xfffffbcbff168424 */ /* 0x000fd200078e00ff */
[----:B------:R-:W-:-:S04]  /*6a20*/  @!P0 IMAD.MOV.U32 R23, RZ, RZ, R11 ;  /* 0x000000ffff178224 */ /* 0x000fc800078e000b */
[----:B------:R-:W-:-:S05]  /*6a30*/  VIADD R12, R23, 0xffffffff ;  /* 0xffffffff170c7836 */ /* 0x000fca0000000000 */
[----:B------:R-:W-:Y:S01]  /*6a40*/  ISETP.GT.U32.AND P2, PT, R12, 0x7feffffe, PT ;  /* 0x7feffffe0c00780c */ /* 0x000fe20003f44070 */
[----:B------:R-:W-:Y:S02]  /*6a50*/  IMAD.MOV.U32 R12, RZ, RZ, R8 ;  /* 0x000000ffff0c7224 */ /* 0x000fe400078e0008 */
[----:B------:R-:W-:-:S10]  /*6a60*/  @!P0 IMAD.MOV.U32 R12, RZ, RZ, R10 ;  /* 0x000000ffff0c8224 */ /* 0x000fd400078e000a */
[----:B------:R-:W-:Y:S05]  /*6a70*/  @P2 BRA `(.L_x_89) ;  /* 0x0000000000fc2947 */ /* 0x000fea0003800000 */
[C---:B------:R-:W-:Y:S01]  /*6a80*/  LOP3.LUT R10, R23.reuse, 0xfffff, RZ, 0xc0, !PT ;  /* 0x000fffff170a7812 */ /* 0x040fe200078ec0ff */
[----:B------:R-:W-:Y:S01]  /*6a90*/  IMAD.MOV.U32 R16, RZ, RZ, RZ ;  /* 0x000000ffff107224 */ /* 0x000fe200078e00ff */
[----:B------:R-:W-:Y:S01]  /*6aa0*/  UMOV UR4, 0x3ae80f1e ;  /* 0x3ae80f1e00047882 */ /* 0x000fe20000000000 */
[----:B------:R-:W-:Y:S01]  /*6ab0*/  UMOV UR5, 0x3eb1380b ;  /* 0x3eb1380b00057882 */ /* 0x000fe20000000000 */
[----:B------:R-:W-:Y:S01]  /*6ac0*/  LOP3.LUT R11, R10, 0x3ff00000, RZ, 0xfc, !PT ;  /* 0x3ff000000a0b7812 */ /* 0x000fe200078efcff */
[----:B------:R-:W-:Y:S01]  /*6ad0*/  IMAD.MOV.U32 R10, RZ, RZ, R12 ;  /* 0x000000ffff0a7224 */ /* 0x000fe200078e000c */
[----:B------:R-:W-:Y:S02]  /*6ae0*/  LEA.HI R26, R23, R22, RZ, 0xc ;  /* 0x00000016171a7211 */ /* 0x000fe400078f60ff */
[----:B------:R-:W-:-:S13]  /*6af0*/  ISETP.GE.U32.AND P0, PT, R11, 0x3ff6a09f, PT ;  /* 0x3ff6a09f0b00780c */ /* 0x000fda0003f06070 */
[----:B------:R-:W-:Y:S02]  /*6b00*/  @P0 VIADD R13, R11, 0xfff00000 ;  /* 0xfff000000b0d0836 */ /* 0x000fe40000000000 */
[----:B------:R-:W-:Y:S02]  /*6b10*/  @P0 VIADD R26, R26, 0x1 ;  /* 0x000000011a1a0836 */ /* 0x000fe40000000000 */
[----:B------:R-:W-:-:S06]  /*6b20*/  @P0 IMAD.MOV.U32 R11, RZ, RZ, R13 ;  /* 0x000000ffff0b0224 */ /* 0x000fcc00078e000d */
[C---:B------:R-:W-:Y:S02]  /*6b30*/  DADD R20, R10.reuse, 1 ;  /* 0x3ff000000a147429 */ /* 0x040fe40000000000 */
[----:B------:R-:W-:-:S04]  /*6b40*/  DADD R10, R10, -1 ;  /* 0xbff000000a0a7429 */ /* 0x000fc80000000000 */
[----:B------:R-:W0:Y:S02]  /*6b50*/  MUFU.RCP64H R17, R21 ;  /* 0x0000001500117308 */ /* 0x000e240000001800 */
[----:B0-----:R-:W-:Y:S01]  /*6b60*/  DFMA R12, -R20, R16, 1 ;  /* 0x3ff00000140c742b */ /* 0x001fe20000000110 */
[----:B------:R-:W-:Y:S02]  /*6b70*/  IMAD.MOV.U32 R20, RZ, RZ, -0x748574fc ;  /* 0x8b7a8b04ff147424 */ /* 0x000fe400078e00ff */
[----:B------:R-:W-:-:S05]  /*6b80*/  IMAD.MOV.U32 R21, RZ, RZ, 0x3ed0ee25 ;  /* 0x3ed0ee25ff157424 */ /* 0x000fca00078e00ff */
[----:B------:R-:W-:-:S08]  /*6b90*/  DFMA R12, R12, R12, R12 ;  /* 0x0000000c0c0c722b */ /* 0x000fd0000000000c */
[----:B------:R-:W-:-:S08]  /*6ba0*/  DFMA R16, R16, R12, R16 ;  /* 0x0000000c1010722b */ /* 0x000fd00000000010 */
[----:B------:R-:W-:-:S08]  /*6bb0*/  DMUL R14, R10, R16 ;  /* 0x000000100a0e7228 */ /* 0x000fd00000000000 */
[----:B------:R-:W-:-:S08]  /*6bc0*/  DFMA R14, R10, R16, R14 ;  /* 0x000000100a0e722b */ /* 0x000fd0000000000e */
[----:B------:R-:W-:-:S08]  /*6bd0*/  DADD R12, R10, -R14 ;  /* 0x000000000a0c7229 */ /* 0x000fd0000000080e */
[----:B------:R-:W-:-:S08]  /*6be0*/  DADD R12, R12, R12 ;  /* 0x000000000c0c7229 */ /* 0x000fd0000000000c */
[-C--:B------:R-:W-:Y:S02]  /*6bf0*/  DFMA R12, R10, -R14.reuse, R12 ;  /* 0x8000000e0a0c722b */ /* 0x080fe4000000000c */
[----:B------:R-:W-:-:S06]  /*6c00*/  DMUL R10, R14, R14 ;  /* 0x0000000e0e0a7228 */ /* 0x000fcc0000000000 */
[----:B------:R-:W-:Y:S02]  /*6c10*/  DMUL R12, R16, R12 ;  /* 0x0000000c100c7228 */ /* 0x000fe40000000000 */
[----:B------:R-:W-:Y:S01]  /*6c20*/  DFMA R20, R10, UR4, R20 ;  /* 0x000000040a147c2b */ /* 0x000fe20008000014 */
[----:B------:R-:W-:Y:S01]  /*6c30*/  UMOV UR4, 0x9f02676f ;  /* 0x9f02676f00047882 */ /* 0x000fe20000000000 */
[----:B------:R-:W-:-:S06]  /*6c40*/  UMOV UR5, 0x3ef3b266 ;  /* 0x3ef3b26600057882 */ /* 0x000fcc0000000000 */
[----:B------:R-:W-:Y:S01]  /*6c50*/  DFMA R20, R10, R20, UR4 ;  /* 0x000000040a147e2b */ /* 0x000fe20008000014 */
        /* <DEDUP_REMOVED lines=10> */
[----:B------:R-:W-:Y:S01]  /*6d00*/  LOP3.LUT R20, R26, 0x80000000, RZ, 0x3c, !PT ;  /* 0x800000001a147812 */ /* 0x000fe200078e3cff */
[----:B------:R-:W-:Y:S01]  /*6d10*/  IMAD.MOV.U32 R21, RZ, RZ, 0x43300000 ;  /* 0x43300000ff157424 */ /* 0x000fe200078e00ff */
[----:B------:R-:W-:-:S04]  /*6d20*/  UMOV UR5, 0x3f899999 ;  /* 0x3f89999900057882 */ /* 0x000fc80000000000 */
[----:B------:R-:W-:Y:S01]  /*6d30*/  DFMA R22, R10, R22, UR4 ;  /* 0x000000040a167e2b */ /* 0x000fe20008000016 */
[----:B------:R-:W-:Y:S01]  /*6d40*/  UMOV UR4, 0x80000000 ;  /* 0x8000000000047882 */ /* 0x000fe20000000000 */
[----:B------:R-:W-:Y:S02]  /*6d50*/  UMOV UR5, 0x43300000 ;  /* 0x4330000000057882 */ /* 0x000fe40000000000 */
[----:B------:R-:W-:Y:S01]  /*6d60*/  DADD R20, R20, -UR4 ;  /* 0x8000000414147e29 */ /* 0x000fe20008000000 */
[----:B------:R-:W-:Y:S01]  /*6d70*/  UMOV UR4, 0x55555554 ;  /* 0x5555555400047882 */ /* 0x000fe20000000000 */
[----:B------:R-:W-:Y:S02]  /*6d80*/  UMOV UR5, 0x3fb55555 ;  /* 0x3fb5555500057882 */ /* 0x000fe40000000000 */
[----:B------:R-:W-:Y:S01]  /*6d90*/  DFMA R22, R10, R22, UR4 ;  /* 0x000000040a167e2b */ /* 0x000fe20008000016 */
[----:B------:R-:W-:Y:S01]  /*6da0*/  UMOV UR4, 0xfefa39ef ;  /* 0xfefa39ef00047882 */ /* 0x000fe20000000000 */
[----:B------:R-:W-:-:S02]  /*6db0*/  UMOV UR5, 0x3fe62e42 ;  /* 0x3fe62e4200057882 */ /* 0x000fc40000000000 */
[----:B------:R-:W-:-:S04]  /*6dc0*/  DFMA R16, R20, UR4, R14 ;  /* 0x0000000414107c2b */ /* 0x000fc8000800000e */
[----:B------:R-:W-:-:S04]  /*6dd0*/  DMUL R22, R10, R22 ;  /* 0x000000160a167228 */ /* 0x000fc80000000000 */
[----:B------:R-:W-:Y:S01]  /*6de0*/  DFMA R10, R20, -UR4, R16 ;  /* 0x80000004140a7c2b */ /* 0x000fe20008000010 */
[----:B------:R-:W-:Y:S01]  /*6df0*/  UMOV UR4, 0x3b39803f ;  /* 0x3b39803f00047882 */ /* 0x000fe20000000000 */
[----:B------:R-:W-:Y:S02]  /*6e00*/  UMOV UR5, 0x3c7abc9e ;  /* 0x3c7abc9e00057882 */ /* 0x000fe40000000000 */
[----:B------:R-:W-:-:S04]  /*6e10*/  DFMA R12, R14, R22, R12 ;  /* 0x000000160e0c722b */ /* 0x000fc8000000000c */
[----:B------:R-:W-:-:S08]  /*6e20*/  DADD R10, -R14, R10 ;  /* 0x000000000e0a7229 */ /* 0x000fd0000000010a */
[----:B------:R-:W-:-:S08]  /*6e30*/  DADD R10, R12, -R10 ;  /* 0x000000000c0a7229 */ /* 0x000fd0000000080a */
[----:B------:R-:W-:-:S08]  /*6e40*/  DFMA R10, R20, UR4, R10 ;  /* 0x00000004140a7c2b */ /* 0x000fd0000800000a */
[----:B------:R-:W-:Y:S01]  /*6e50*/  DADD R10, R16, R10 ;  /* 0x00000000100a7229 */ /* 0x000fe2000000000a */
[----:B------:R-:W-:Y:S10]  /*6e60*/  BRA `(.L_x_90) ;  /* 0x0000000000187947 */ /* 0x000ff40003800000 */
.L_x_89:
[----:B------:R-:W-:Y:S01]  /*6e70*/  IMAD.MOV.U32 R12, RZ, RZ, 0x0 ;  /* 0x00000000ff0c7424 */ /* 0x000fe200078e00ff */
[----:B------:R-:W-:Y:S01]  /*6e80*/  LOP3.LUT P0, RZ, R11, 0x7fffffff, RZ, 0xc0, !PT ;  /* 0x7fffffff0bff7812 */ /* 0x000fe2000780c0ff */
[----:B------:R-:W-:-:S06]  /*6e90*/  IMAD.MOV.U32 R13, RZ, RZ, 0x7ff00000 ;  /* 0x7ff00000ff0d7424 */ /* 0x000fcc00078e00ff */
[----:B------:R-:W-:-:S10]  /*6ea0*/  DFMA R12, R10, R12, +INF ;  /* 0x7ff000000a0c742b */ /* 0x000fd4000000000c */
[----:B------:R-:W-:Y:S02]  /*6eb0*/  FSEL R10, R12, RZ, P0 ;  /* 0x000000ff0c0a7208 */ /* 0x000fe40000000000 */
[----:B------:R-:W-:-:S07]  /*6ec0*/  FSEL R11, R13, -QNAN , P0 ;  /* 0xfff000000d0b7808 */ /* 0x000fce0000000000 */
.L_x_90:
[----:B------:R-:W-:Y:S05]  /*6ed0*/  BSYNC.RECONVERGENT B4 ;  /* 0x0000000000047941 */ /* 0x000fea0003800200 */
.L_x_88:
[----:B------:R-:W-:-:S11]  /*6ee0*/  DFMA R4, R8, -R10, R4 ;  /* 0x8000000a0804722b */ /* 0x000fd60000000004 */
.L_x_85:
[----:B------:R-:W-:Y:S05]  /*6ef0*/  BSYNC.RECONVERGENT B3 ;  /* 0x0000000000037941 */ /* 0x000fea0003800200 */
.L_x_84:
[----:B------:R-:W2:Y:S01]  /*6f00*/  LD.E R8, desc[UR36][R6.64] ;  /* 0x0000002406087980 */ /* 0x000ea2000c101900 */
[----:B------:R-:W-:Y:S01]  /*6f10*/  BSSY.RECONVERGENT B3, `(.L_x_91) ;  /* 0x0000066000037945 */ /* 0x000fe20003800200 */
        /* <DEDUP_REMOVED lines=12> */
[----:B------:R-:W-:Y:S01]  /*6fe0*/  IMAD.MOV.U32 R8, RZ, RZ, R11 ;  /* 0x000000ffff087224 */ /* 0x000fe200078e000b */
[----:B------:R-:W-:-:S07]  /*6ff0*/  MOV R10, 0x7010 ;  /* 0x00007010000a7802 */ /* 0x000fce0000000f00 */
[----:B------:R-:W-:Y:S05]  /*7000*/  CALL.REL.NOINC `($__internal_0_$__cuda_sm3x_div_rn_noftz_f32_slowpath) ;  /* 0x0000000c00847944 */ /* 0x000fea0003c00000 */
.L_x_94:
[----:B------:R-:W-:Y:S05]  /*7010*/  BSYNC.RECONVERGENT B4 ;  /* 0x0000000000047941 */ /* 0x000fea0003800200 */
.L_x_93:
[----:B------:R-:W0:Y:S01]  /*7020*/  F2F.F64.F32 R8, R8 ;  /* 0x0000000800087310 */ /* 0x000e220000201800 */
[----:B------:R-:W-:Y:S01]  /*7030*/  BSSY.RECONVERGENT B4, `(.L_x_95) ;  /* 0x0000052000047945 */ /* 0x000fe20003800200 */
[----:B------:R-:W-:Y:S01]  /*7040*/  IMAD.MOV.U32 R22, RZ, RZ, -0x3ff ;  /* 0xfffffc01ff167424 */ /* 0x000fe200078e00ff */
[----:B0-----:R-:W-:Y:S01]  /*7050*/  ISETP.GT.AND P0, PT, R9, 0xfffff, PT ;  /* 0x000fffff0900780c */ /* 0x001fe20003f04270 */
[--C-:B------:R-:W-:Y:S02]  /*7060*/  IMAD.MOV.U32 R10, RZ, RZ, R8.reuse ;  /* 0x000000ffff0a7224 */ /* 0x100fe400078e0008 */
[--C-:B------:R-:W-:Y:S02]  /*7070*/  IMAD.MOV.U32 R11, RZ, RZ, R9.reuse ;  /* 0x000000ffff0b7224 */ /* 0x100fe400078e0009 */
[----:B------:R-:W-:Y:S02]  /*7080*/  IMAD.MOV.U32 R23, RZ, RZ, R9 ;  /* 0x000000ffff177224 */ /* 0x000fe400078e0009 */
[----:B------:R-:W-:-:S06]  /*7090*/  IMAD.MOV.U32 R14, RZ, RZ, R8 ;  /* 0x000000ffff0e7224 */ /* 0x000fcc00078e0008 */
[----:B------:R-:W-:Y:S01]  /*70a0*/  @!P0 DMUL R10, R8, 1.80143985094819840000e+16 ;  /* 0x43500000080a8828 */ /* 0x000fe20000000000 */
[----:B------:R-:W-:-:S09]  /*70b0*/  @!P0 IMAD.MOV.U32 R22, RZ, RZ, -0x435 ;  /* 0xfffffbcbff168424 */ /* 0x000fd200078e00ff */
[----:B------:R-:W-:Y:S02]  /*70c0*/  @!P0 IMAD.MOV.U32 R23, RZ, RZ, R11 ;  /* 0x000000ffff178224 */ /* 0x000fe400078e000b */
[----:B------:R-:W-:Y:S02]  /*70d0*/  @!P0 IMAD.MOV.U32 R14, RZ, RZ, R10 ;  /* 0x000000ffff0e8224 */ /* 0x000fe400078e000a */
[----:B------:R-:W-:-:S05]  /*70e0*/  VIADD R12, R23, 0xffffffff ;  /* 0xffffffff170c7836 */ /* 0x000fca0000000000 */
[----:B------:R-:W-:-:S13]  /*70f0*/  ISETP.GE.U32.AND P2, PT, R12, 0x7fefffff, PT ;  /* 0x7fefffff0c00780c */ /* 0x000fda0003f46070 */
[----:B------:R-:W-:Y:S01]  /*7100*/  @P2 IMAD.MOV.U32 R12, RZ, RZ, 0x0 ;  /* 0x00000000ff0c2424 */ /* 0x000fe200078e00ff */
[----:B------:R-:W-:Y:S01]  /*7110*/  @P2 LOP3.LUT P3, RZ, R11, 0x7fffffff, RZ, 0xc0, !PT ;  /* 0x7fffffff0bff2812 */ /* 0x000fe2000786c0ff */
[----:B------:R-:W-:-:S06]  /*7120*/  @P2 IMAD.MOV.U32 R13, RZ, RZ, 0x7ff00000 ;  /* 0x7ff00000ff0d2424 */ /* 0x000fcc00078e00ff */
[----:B------:R-:W-:-:S10]  /*7130*/  @P2 DFMA R12, R10, R12, +INF ;  /* 0x7ff000000a0c242b */ /* 0x000fd4000000000c */
[----:B------:R-:W-:Y:S02]  /*7140*/  @P2 FSEL R16, R12, RZ, P3 ;  /* 0x000000ff0c102208 */ /* 0x000fe40001800000 */
[----:B------:R-:W-:Y:S01]  /*7150*/  @P2 FSEL R17, R13, -QNAN , P3 ;  /* 0xfff000000d112808 */ /* 0x000fe20001800000 */
[----:B------:R-:W-:Y:S06]  /*7160*/  @P2 BRA `(.L_x_96) ;  /* 0x0000000000f82947 */ /* 0x000fec0003800000 */
        /* <DEDUP_REMOVED lines=61> */
[----:B------:R-:W-:-:S11]  /*7540*/  DADD R16, R16, R10 ;  /* 0x0000000010107229 */ /* 0x000fd6000000000a */
.L_x_96:
[----:B------:R-:W-:Y:S05]  /*7550*/  BSYNC.RECONVERGENT B4 ;  /* 0x0000000000047941 */ /* 0x000fea0003800200 */
.L_x_95:
[----:B------:R-:W-:-:S11]  /*7560*/  DFMA R4, R8, -R16, R4 ;  /* 0x800000100804722b */ /* 0x000fd60000000004 */
.L_x_92:
[----:B------:R-:W-:Y:S05]  /*7570*/  BSYNC.RECONVERGENT B3 ;  /* 0x0000000000037941 */ /* 0x000fea0003800200 */
.L_x_91:
[----:B------:R-:W-:-:S05]  /*7580*/  IADD3 R6, P0, PT, R6, 0x8, RZ ;  /* 0x0000000806067810 */ /* 0x000fca0007f1e0ff */
[----:B------:R-:W-:Y:S01]  /*7590*/  IMAD.X R7, RZ, RZ, R7, P0 ;  /* 0x000000ffff077224 */ /* 0x000fe200000e0607 */
[----:B------:R-:W-:Y:S07]  /*75a0*/  @P1 BRA `(.L_x_97) ;  /* 0xfffffff000a81947 */ /* 0x000fee000383ffff */
[----:B------:R-:W-:Y:S05]  /*75b0*/  BSYNC.RECONVERGENT B1 ;  /* 0x0000000000017941 */ /* 0x000fea0003800200 */
.L_x_83:
[----:B------:R-:W-:Y:S02]  /*75c0*/  IMAD.MOV.U32 R8, RZ, RZ, R0 ;  /* 0x000000ffff087224 */ /* 0x000fe400078e0000 */
[----:B------:R-:W-:-:S07]  /*75d0*/  IMAD.MOV.U32 R9, RZ, RZ, RZ ;  /* 0x000000ffff097224 */ /* 0x000fce00078e00ff */
.L_x_82:
[----:B------:R-:W-:Y:S05]  /*75e0*/  BSYNC.RECONVERGENT B2 ;  /* 0x0000000000027941 */ /* 0x000fea0003800200 */
.L_x_81:
[----:B------:R-:W-:Y:S01]  /*75f0*/  LOP3.LUT R25, R25, 0x1, RZ, 0xc0, !PT ;  /* 0x0000000119197812 */ /* 0x000fe200078ec0ff */
[----:B------:R-:W-:Y:S02]  /*7600*/  IMAD.MOV.U32 R6, RZ, RZ, R4 ;  /* 0x000000ffff067224 */ /* 0x000fe400078e0004 */
[----:B------:R-:W-:Y:S01]  /*7610*/  IMAD.MOV.U32 R7, RZ, RZ, R5 ;  /* 0x000000ffff077224 */ /* 0x000fe200078e0005 */
[----:B------:R-:W-:-:S13]  /*7620*/  ISETP.NE.U32.AND P0, PT, R25, 0x1, PT ;  /* 0x000000011900780c */ /* 0x000fda0003f05070 */
[----:B------:R-:W-:Y:S05]  /*7630*/  @P0 BRA `(.L_x_80) ;  /* 0x0000000400a80947 */ /* 0x000fea0003800000 */
[----:B------:R-:W-:-:S04]  /*7640*/  LEA R4, P0, R8, R18, 0x2 ;  /* 0x0000001208047211 */ /* 0x000fc800078010ff */
[----:B------:R-:W-:-:S05]  /*7650*/  LEA.HI.X R5, R8, R19, R9, 0x2, P0 ;  /* 0x0000001308057211 */ /* 0x000fca00000f1409 */
[----:B------:R-:W2:Y:S02]  /*7660*/  LD.E R4, desc[UR36][R4.64] ;  /* 0x0000002404047980 */ /* 0x000ea4000c101900 */
        /* <DEDUP_REMOVED lines=15> */
.L_x_99:
[----:B------:R-:W-:Y:S05]  /*7760*/  BSYNC.RECONVERGENT B1 ;  /* 0x0000000000017941 */ /* 0x000fea0003800200 */
.L_x_98:
[----:B------:R-:W0:Y:S01]  /*7770*/  F2F.F64.F32 R4, R4 ;  /* 0x0000000400047310 */ /* 0x000e220000201800 */
[----:B------:R-:W-:Y:S01]  /*7780*/  BSSY.RECONVERGENT B1, `(.L_x_100) ;  /* 0x0000054000017945 */ /* 0x000fe20003800200 */
[----:B0-----:R-:W-:Y:S01]  /*7790*/  ISETP.GT.AND P0, PT, R5, 0xfffff, PT ;  /* 0x000fffff0500780c */ /* 0x001fe20003f04270 */
[--C-:B------:R-:W-:Y:S02]  /*77a0*/  IMAD.MOV.U32 R8, RZ, RZ, R4.reuse ;  /* 0x000000ffff087224 */ /* 0x100fe400078e0004 */
[--C-:B------:R-:W-:Y:S02]  /*77b0*/  IMAD.MOV.U32 R9, RZ, RZ, R5.reuse ;  /* 0x000000ffff097224 */ /* 0x100fe400078e0005 */
[----:B------:R-:W-:Y:S02]  /*77c0*/  IMAD.MOV.U32 R0, RZ, RZ, R5 ;  /* 0x000000ffff007224 */ /* 0x000fe400078e0005 */
[----:B------:R-:W-:-:S06]  /*77d0*/  IMAD.MOV.U32 R12, RZ, RZ, R4 ;  /* 0x000000ffff0c7224 */ /* 0x000fcc00078e0004 */
[----:B------:R-:W-:-:S10]  /*77e0*/  @!P0 DMUL R8, R4, 1.80143985094819840000e+16 ;  /* 0x4350000004088828 */ /* 0x000fd40000000000 */
[----:B------:R-:W-:Y:S02]  /*77f0*/  @!P0 IMAD.MOV.U32 R0, RZ, RZ, R9 ;  /* 0x000000ffff008224 */ /* 0x000fe400078e0009 */
[----:B------:R-:W-:Y:S02]  /*7800*/  @!P0 IMAD.MOV.U32 R12, RZ, RZ, R8 ;  /* 0x000000ffff0c8224 */ /* 0x000fe400078e0008 */
[----:B------:R-:W-:-:S05]  /*7810*/  VIADD R3, R0, 0xffffffff ;  /* 0xffffffff00037836 */ /* 0x000fca0000000000 */
[----:B------:R-:W-:Y:S01]  /*7820*/  ISETP.GE.U32.AND P1, PT, R3, 0x7fefffff, PT ;  /* 0x7fefffff0300780c */ /* 0x000fe20003f26070 */
[----:B------:R-:W-:Y:S02]  /*7830*/  IMAD.MOV.U32 R3, RZ, RZ, -0x3ff ;  /* 0xfffffc01ff037424 */ /* 0x000fe400078e00ff */
[----:B------:R-:W-:-:S10]  /*7840*/  @!P0 IMAD.MOV.U32 R3, RZ, RZ, -0x435 ;  /* 0xfffffbcbff038424 */ /* 0x000fd400078e00ff */
[----:B------:R-:W-:Y:S01]  /*7850*/  @P1 IMAD.MOV.U32 R10, RZ, RZ, 0x0 ;  /* 0x00000000ff0a1424 */ /* 0x000fe200078e00ff */
[----:B------:R-:W-:Y:S01]  /*7860*/  @P1 LOP3.LUT P2, RZ, R9, 0x7fffffff, RZ, 0xc0, !PT ;  /* 0x7fffffff09ff1812 */ /* 0x000fe2000784c0ff */
[----:B------:R-:W-:-:S06]  /*7870*/  @P1 IMAD.MOV.U32 R11, RZ, RZ, 0x7ff00000 ;  /* 0x7ff00000ff0b1424 */ /* 0x000fcc00078e00ff */
[----:B------:R-:W-:-:S10]  /*7880*/  @P1 DFMA R10, R8, R10, +INF ;  /* 0x7ff00000080a142b */ /* 0x000fd4000000000a */
[----:B------:R-:W-:Y:S02]  /*7890*/  @P1 FSEL R10, R10, RZ, P2 ;  /* 0x000000ff0a0a1208 */ /* 0x000fe40001000000 */
[----:B------:R-:W-:Y:S01]  /*78a0*/  @P1 FSEL R11, R11, -QNAN , P2 ;  /* 0xfff000000b0b1808 */ /* 0x000fe20001000000 */
[----:B------:R-:W-:Y:S06]  /*78b0*/  @P1 BRA `(.L_x_101) ;  /* 0x0000000400001947 */ /* 0x000fec0003800000 */
[----:B------:R-:W-:Y:S01]  /*78c0*/  LOP3.LUT R8, R0, 0xfffff, RZ, 0xc0, !PT ;  /* 0x000fffff00087812 */ /* 0x000fe200078ec0ff */
[----:B------:R-:W-:Y:S01]  /*78d0*/  IMAD.MOV.U32 R10, RZ, RZ, RZ ;  /* 0x000000ffff0a7224 */ /* 0x000fe200078e00ff */
[----:B------:R-:W-:Y:S01]  /*78e0*/  UMOV UR4, 0x3ae80f1e ;  /* 0x3ae80f1e00047882 */ /* 0x000fe20000000000 */
[----:B------:R-:W-:Y:S01]  /*78f0*/  IMAD.MOV.U32 R20, RZ, RZ, -0x748574fc ;  /* 0x8b7a8b04ff147424 */ /* 0x000fe200078e00ff */
[----:B------:R-:W-:Y:S01]  /*7900*/  LOP3.LUT R9, R8, 0x3ff00000, RZ, 0xfc, !PT ;  /* 0x3ff0000008097812 */ /* 0x000fe200078efcff */
[----:B------:R-:W-:Y:S01]  /*7910*/  IMAD.MOV.U32 R8, RZ, RZ, R12 ;  /* 0x000000ffff087224 */ /* 0x000fe200078e000c */
[----:B------:R-:W-:Y:S01]  /*7920*/  UMOV UR5, 0x3eb1380b ;  /* 0x3eb1380b00057882 */ /* 0x000fe20000000000 */
[----:B------:R-:W-:Y:S01]  /*7930*/  IMAD.MOV.U32 R21, RZ, RZ, 0x3ed0ee25 ;  /* 0x3ed0ee25ff157424 */ /* 0x000fe200078e00ff */
[----:B------:R-:W-:Y:S01]  /*7940*/  ISETP.GE.U32.AND P0, PT, R9, 0x3ff6a09f, PT ;  /* 0x3ff6a09f0900780c */ /* 0x000fe20003f06070 */
[----:B------:R-:W-:Y:S01]  /*7950*/  IMAD.MOV.U32 R25, RZ, RZ, 0x43300000 ;  /* 0x43300000ff197424 */ /* 0x000fe200078e00ff */
[----:B------:R-:W-:Y:S01]  /*7960*/  LEA.HI R3, R0, R3, RZ, 0xc ;  /* 0x0000000300037211 */ /* 0x000fe200078f60ff */
[----:B------:R-:W-:Y:S01]  /*7970*/  UMOV UR6, 0x80000000 ;  /* 0x8000000000067882 */ /* 0x000fe20000000000 */
[----:B------:R-:W-:-:S09]  /*7980*/  UMOV UR7, 0x43300000 ;  /* 0x4330000000077882 */ /* 0x000fd20000000000 */
[----:B------:R-:W-:Y:S02]  /*7990*/  @P0 VIADD R11, R9, 0xfff00000 ;  /* 0xfff00000090b0836 */ /* 0x000fe40000000000 */
[----:B------:R-:W-:Y:S02]  /*79a0*/  @P0 VIADD R3, R3, 0x1 ;  /* 0x0000000103030836 */ /* 0x000fe40000000000 */
[----:B------:R-:W-:-:S03]  /*79b0*/  @P0 IMAD.MOV.U32 R9, RZ, RZ, R11 ;  /* 0x000000ffff090224 */ /* 0x000fc600078e000b */
[----:B------:R-:W-:-:S03]  /*79c0*/  LOP3.LUT R24, R3, 0x80000000, RZ, 0x3c, !PT ;  /* 0x8000000003187812 */ /* 0x000fc600078e3cff */
[C---:B------:R-:W-:Y:S02]  /*79d0*/  DADD R16, R8.reuse, 1 ;  /* 0x3ff0000008107429 */ /* 0x040fe40000000000 */
[----:B------:R-:W-:-:S04]  /*79e0*/  DADD R8, R8, -1 ;  /* 0xbff0000008087429 */ /* 0x000fc80000000000 */
[----:B------:R-:W0:Y:S02]  /*79f0*/  MUFU.RCP64H R11, R17 ;  /* 0x00000011000b7308 */ /* 0x000e240000001800 */
[----:B0-----:R-:W-:-:S08]  /*7a00*/  DFMA R12, -R16, R10, 1 ;  /* 0x3ff00000100c742b */ /* 0x001fd0000000010a */
[----:B------:R-:W-:-:S08]  /*7a10*/  DFMA R12, R12, R12, R12 ;  /* 0x0000000c0c0c722b */ /* 0x000fd0000000000c */
[----:B------:R-:W-:-:S08]  /*7a20*/  DFMA R10, R10, R12, R10 ;  /* 0x0000000c0a0a722b */ /* 0x000fd0000000000a */
[----:B------:R-:W-:-:S08]  /*7a30*/  DMUL R12, R8, R10 ;  /* 0x0000000a080c7228 */ /* 0x000fd00000000000 */
[----:B------:R-:W-:-:S08]  /*7a40*/  DFMA R12, R8, R10, R12 ;  /* 0x0000000a080c722b */ /* 0x000fd0000000000c */
[----:B------:R-:W-:Y:S02]  /*7a50*/  DMUL R14, R12, R12 ;  /* 0x0000000c0c0e7228 */ /* 0x000fe40000000000 */
[----:B------:R-:W-:-:S06]  /*7a60*/  DADD R22, R8, -R12 ;  /* 0x0000000008167229 */ /* 0x000fcc000000080c */
[----:B------:R-:W-:Y:S01]  /*7a70*/  DFMA R16, R14, UR4, R20 ;  /* 0x000000040e107c2b */ /* 0x000fe20008000014 */
[----:B------:R-:W-:Y:S01]  /*7a80*/  UMOV UR4, 0x9f02676f ;  /* 0x9f02676f00047882 */ /* 0x000fe20000000000 */
[----:B------:R-:W-:Y:S01]  /*7a90*/  UMOV UR5, 0x3ef3b266 ;  /* 0x3ef3b26600057882 */ /* 0x000fe20000000000 */
[----:B------:R-:W-:-:S05]  /*7aa0*/  DADD R22, R22, R22 ;  /* 0x0000000016167229 */ /* 0x000fca0000000016 */
[----:B------:R-:W-:Y:S01]  /*7ab0*/  DFMA R16, R14, R16, UR4 ;  /* 0x000000040e107e2b */ /* 0x000fe20008000010 */
[----:B------:R-:W-:Y:S01]  /*7ac0*/  UMOV UR4, 0xa9ab0956 ;  /* 0xa9ab095600047882 */ /* 0x000fe20000000000 */
[----:B------:R-:W-:Y:S01]  /*7ad0*/  UMOV UR5, 0x3f1745cb ;  /* 0x3f1745cb00057882 */ /* 0x000fe20000000000 */
[----:B------:R-:W-:-:S05]  /*7ae0*/  DFMA R22, R8, -R12, R22 ;  /* 0x8000000c0816722b */ /* 0x000fca0000000016 */
[----:B------:R-:W-:Y:S01]  /*7af0*/  DFMA R16, R14, R16, UR4 ;  /* 0x000000040e107e2b */ /* 0x000fe20008000010 */
[----:B------:R-:W-:Y:S01]  /*7b00*/  UMOV UR4, 0x2d1b5154 ;  /* 0x2d1b515400047882 */ /* 0x000fe20000000000 */
[----:B------:R-:W-:Y:S01]  /*7b10*/  UMOV UR5, 0x3f3c71c7 ;  /* 0x3f3c71c700057882 */ /* 0x000fe20000000000 */
[----:B------:R-:W-:-:S05]  /*7b20*/  DMUL R22, R10, R22 ;  /* 0x000000160a167228 */ /* 0x000fca0000000000 */
[----:B------:R-:W-:Y:S01]  /*7b30*/  DFMA R16, R14, R16, UR4 ;  /* 0x000000040e107e2b */ /* 0x000fe20008000010 */
[----:B------:R-:W-:Y:S01]  /*7b40*/  UMOV UR4, 0x923be72d ;  /* 0x923be72d00047882 */ /* 0x000fe20000000000 */
[----:B------:R-:W-:-:S06]  /*7b50*/  UMOV UR5, 0x3f624924 ;  /* 0x3f62492400057882 */ /* 0x000fcc0000000000 */
[----:B------:R-:W-:Y:S01]  /*7b60*/  DFMA R20, R14, R16, UR4 ;  /* 0x000000040e147e2b */ /* 0x000fe20008000010 */
[----:B------:R-:W-:Y:S01]  /*7b70*/  UMOV UR4, 0x9999a3c4 ;  /* 0x9999a3c400047882 */ /* 0x000fe20000000000 */
[----:B------:R-:W-:Y:S01]  /*7b80*/  UMOV UR5, 0x3f899999 ;  /* 0x3f89999900057882 */ /* 0x000fe20000000000 */
[----:B------:R-:W-:Y:S01]  /*7b90*/  DADD R16, R24, -UR6 ;  /* 0x8000000618107e29 */ /* 0x000fe20008000000 */
[----:B------:R-:W-:Y:S01]  /*7ba0*/  UMOV UR6, 0xfefa39ef ;  /* 0xfefa39ef00067882 */ /* 0x000fe20000000000 */
[----:B------:R-:W-:-:S03]  /*7bb0*/  UMOV UR7, 0x3fe62e42 ;  /* 0x3fe62e4200077882 */ /* 0x000fc60000000000 */
[----:B------:R-:W-:Y:S01]  /*7bc0*/  DFMA R20, R14, R20, UR4 ;  /* 0x000000040e147e2b */ /* 0x000fe20008000014 */
[----:B------:R-:W-:Y:S01]  /*7bd0*/  UMOV UR4, 0x55555554 ;  /* 0x5555555400047882 */ /* 0x000fe20000000000 */
[----:B------:R-:W-:Y:S01]  /*7be0*/  UMOV UR5, 0x3fb55555 ;  /* 0x3fb5555500057882 */ /* 0x000fe20000000000 */
[----:B------:R-:W-:-:S05]  /*7bf0*/  DFMA R8, R16, UR6, R12 ;  /* 0x0000000610087c2b */ /* 0x000fca000800000c */
[----:B------:R-:W-:Y:S01]  /*7c00*/  DFMA R20, R14, R20, UR4 ;  /* 0x000000040e147e2b */ /* 0x000fe20008000014 */
[----:B------:R-:W-:Y:S01]  /*7c10*/  UMOV UR4, 0xfefa39ef ;  /* 0xfefa39ef00047882 */ /* 0x000fe20000000000 */
[----:B------:R-:W-:Y:S02]  /*7c20*/  UMOV UR5, 0x3fe62e42 ;  /* 0x3fe62e4200057882 */ /* 0x000fe40000000000 */
[----:B------:R-:W-:Y:S01]  /*7c30*/  DFMA R24, R16, -UR4, R8 ;  /* 0x8000000410187c2b */ /* 0x000fe20008000008 */
[----:B------:R-:W-:Y:S01]  /*7c40*/  UMOV UR4, 0x3b39803f ;  /* 0x3b39803f00047882 */ /* 0x000fe20000000000 */
[----:B------:R-:W-:Y:S02]  /*7c50*/  UMOV UR5, 0x3c7abc9e ;  /* 0x3c7abc9e00057882 */ /* 0x000fe40000000000 */
[----:B------:R-:W-:-:S04]  /*7c60*/  DMUL R20, R14, R20 ;  /* 0x000000140e147228 */ /* 0x000fc80000000000 */
[----:B------:R-:W-:-:S04]  /*7c70*/  DADD R24, -R12, R24 ;  /* 0x000000000c187229 */ /* 0x000fc80000000118 */
[----:B------:R-:W-:-:S08]  /*7c80*/  DFMA R20, R12, R20, R22 ;  /* 0x000000140c14722b */ /* 0x000fd00000000016 */
[----:B------:R-:W-:-:S08]  /*7c90*/  DADD R20, R20, -R24 ;  /* 0x0000000014147229 */ /* 0x000fd00000000818 */
[----:B------:R-:W-:-:S08]  /*7ca0*/  DFMA R20, R16, UR4, R20 ;  /* 0x0000000410147c2b */ /* 0x000fd00008000014 */
[----:B------:R-:W-:-:S11]  /*7cb0*/  DADD R10, R8, R20 ;  /* 0x00000000080a7229 */ /* 0x000fd60000000014 */
.L_x_101:
[----:B------:R-:W-:Y:S05]  /*7cc0*/  BSYNC.RECONVERGENT B1 ;  /* 0x0000000000017941 */ /* 0x000fea0003800200 */
.L_x_100:
[----:B------:R-:W-:-:S11]  /*7cd0*/  DFMA R6, R4, -R10, R6 ;  /* 0x8000000a0406722b */ /* 0x000fd60000000006 */
.L_x_80:
[----:B------:R-:W-:Y:S05]  /*7ce0*/  BSYNC.RECONVERGENT B0 ;  /* 0x0000000000007941 */ /* 0x000fea0003800200 */
.L_x_79:
[----:B------:R-:W0:Y:S01]  /*7cf0*/  LDC.64 R4, c[0x0][0x398] ;  /* 0x0000e600ff047b82 */ /* 0x000e220000000a00 */
[----:B------:R-:W-:-:S07]  /*7d00*/  MOV R0, 0x178 ;  /* 0x0000017800007802 */ /* 0x000fce0000000f00 */
[----:B------:R1:W2:Y:S01]  /*7d10*/  LDC.64 R8, c[0x4][R0] ;  /* 0x0100000000087b82 */ /* 0x0002a20000000a00 */
[----:B0-----:R-:W-:-:S04]  /*7d20*/  IMAD.WIDE R2, R2, 0x8, R4 ;  /* 0x0000000802027825 */ /* 0x001fc800078e0204 */
[----:B------:R-:W-:Y:S01]  /*7d30*/  IMAD.MOV.U32 R4, RZ, RZ, R18 ;  /* 0x000000ffff047224 */ /* 0x000fe200078e0012 */
[----:B------:R1:W-:Y:S01]  /*7d40*/  STG.E.64 desc[UR36][R2.64], R6 ;  /* 0x0000000602007986 */ /* 0x0003e2000c101b24 */
[----:B------:R-:W-:-:S07]  /*7d50*/  IMAD.MOV.U32 R5, RZ, RZ, R19 ;  /* 0x000000ffff057224 */ /* 0x000fce00078e0013 */
[----:B------:R-:W-:-:S07]  /*7d60*/  LEPC R20, `(.L_x_102) ;  /* 0x000000001014794e */ /* 0x000fce0000000000 */
[----:B-12---:R-:W-:Y:S05]  /*7d70*/  CALL.ABS.NOINC R8 ;  /* 0x0000000008007343 */ /* 0x006fea0003c00000 */
.L_x_102:
[----:B------:R-:W-:Y:S05]  /*7d80*/  EXIT ;  /* 0x000000000000794d */ /* 0x000fea0003800000 */
.L_x_11:
        /* <DEDUP_REMOVED lines=8> */
.L_x_103:
[----:B------:R-:W-:Y:S05]  /*7e10*/  EXIT ;  /* 0x000000000000794d */ /* 0x000fea0003800000 */
        .weak           $__internal_0_$__cuda_sm3x_div_rn_noftz_f32_slowpath
        .type           $__internal_0_$__cuda_sm3x_div_rn_noftz_f32_slowpath,@function
        .size           $__internal_0_$__cuda_sm3x_div_rn_noftz_f32_slowpath,(.L_x_116 - $__internal_0_$__cuda_sm3x_div_rn_noftz_f32_slowpath)
$__internal_0_$__cuda_sm3x_div_rn_noftz_f32_slowpath:
[----:B------:R-:W-:Y:S01]  /*7e20*/  SHF.R.U32.HI R9, RZ, 0x17, R24 ;  /* 0x00000017ff097819 */ /* 0x000fe20000011618 */
[----:B------:R-:W-:Y:S01]  /*7e30*/  BSSY.RECONVERGENT B5, `(.L_x_104) ;  /* 0x0000063000057945 */ /* 0x000fe20003800200 */
[----:B------:R-:W-:Y:S01]  /*7e40*/  SHF.R.U32.HI R11, RZ, 0x17, R8 ;  /* 0x00000017ff0b7819 */ /* 0x000fe20000011608 */
[----:B------:R-:W-:Y:S01]  /*7e50*/  IMAD.MOV.U32 R13, RZ, RZ, R24 ;  /* 0x000000ffff0d7224 */ /* 0x000fe200078e0018 */
[----:B------:R-:W-:Y:S02]  /*7e60*/  LOP3.LUT R9, R9, 0xff, RZ, 0xc0, !PT ;  /* 0x000000ff09097812 */ /* 0x000fe400078ec0ff */
[----:B------:R-:W-:-:S03]  /*7e70*/  LOP3.LUT R14, R11, 0xff, RZ, 0xc0, !PT ;  /* 0x000000ff0b0e7812 */ /* 0x000fc600078ec0ff */
[----:B------:R-:W-:Y:S02]  /*7e80*/  VIADD R15, R9, 0xffffffff ;  /* 0xffffffff090f7836 */ /* 0x000fe40000000000 */
[----:B------:R-:W-:-:S03]  /*7e90*/  VIADD R12, R14, 0xffffffff ;  /* 0xffffffff0e0c7836 */ /* 0x000fc60000000000 */
[----:B------:R-:W-:-:S04]  /*7ea0*/  ISETP.GT.U32.AND P0, PT, R15, 0xfd, PT ;  /* 0x000000fd0f00780c */ /* 0x000fc80003f04070 */
[----:B------:R-:W-:-:S13]  /*7eb0*/  ISETP.GT.U32.OR P0, PT, R12, 0xfd, P0 ;  /* 0x000000fd0c00780c */ /* 0x000fda0000704470 */
[----:B------:R-:W-:Y:S01]  /*7ec0*/  @!P0 IMAD.MOV.U32 R11, RZ, RZ, RZ ;  /* 0x000000ffff0b8224 */ /* 0x000fe200078e00ff */
[----:B------:R-:W-:Y:S06]  /*7ed0*/  @!P0 BRA `(.L_x_105) ;  /* 0x00000000005c8947 */ /* 0x000fec0003800000 */
[----:B------:R-:W-:Y:S02]  /*7ee0*/  FSETP.GTU.FTZ.AND P0, PT, |R8|, +INF , PT ;  /* 0x7f8000000800780b */ /* 0x000fe40003f1c200 */
[----:B------:R-:W-:-:S04]  /*7ef0*/  FSETP.GTU.FTZ.AND P2, PT, |R24|, +INF , PT ;  /* 0x7f8000001800780b */ /* 0x000fc80003f5c200 */
[----:B------:R-:W-:-:S13]  /*7f00*/  PLOP3.LUT P0, PT, P0, P2, PT, 0xf8, 0x8f ;  /* 0x00000000008f781c */ /* 0x000fda0000705f70 */
[----:B------:R-:W-:Y:S05]  /*7f10*/  @P0 BRA `(.L_x_106) ;  /* 0x00000004004c0947 */ /* 0x000fea0003800000 */
[----:B------:R-:W-:-:S13]  /*7f20*/  LOP3.LUT P0, RZ, R13, 0x7fffffff, R8, 0xc8, !PT ;  /* 0x7fffffff0dff7812 */ /* 0x000fda000780c808 */
[----:B------:R-:W-:Y:S05]  /*7f30*/  @!P0 BRA `(.L_x_107) ;  /* 0x00000004003c8947 */ /* 0x000fea0003800000 */
[----:B------:R-:W-:Y:S02]  /*7f40*/  FSETP.NEU.FTZ.AND P2, PT, |R8|, +INF , PT ;  /* 0x7f8000000800780b */ /* 0x000fe40003f5d200 */
[----:B------:R-:W-:Y:S02]  /*7f50*/  FSETP.NEU.FTZ.AND P3, PT, |R24|, +INF , PT ;  /* 0x7f8000001800780b */ /* 0x000fe40003f7d200 */
[----:B------:R-:W-:-:S11]  /*7f60*/  FSETP.NEU.FTZ.AND P0, PT, |R8|, +INF , PT ;  /* 0x7f8000000800780b */ /* 0x000fd60003f1d200 */
[----:B------:R-:W-:Y:S05]  /*7f70*/  @!P3 BRA !P2, `(.L_x_107) ;  /* 0x00000004002cb947 */ /* 0x000fea0005000000 */
[----:B------:R-:W-:-:S04]  /*7f80*/  LOP3.LUT P2, RZ, R8, 0x7fffffff, RZ, 0xc0, !PT ;  /* 0x7fffffff08ff7812 */ /* 0x000fc8000784c0ff */
[----:B------:R-:W-:-:S13]  /*7f90*/  PLOP3.LUT P2, PT, P3, P2, PT, 0x2f, 0xf2 ;  /* 0x0000000000f2781c */ /* 0x000fda0001f44577 */
[----:B------:R-:W-:Y:S05]  /*7fa0*/  @P2 BRA `(.L_x_108) ;  /* 0x0000000400182947 */ /* 0x000fea0003800000 */
[----:B------:R-:W-:-:S04]  /*7fb0*/  LOP3.LUT P2, RZ, R13, 0x7fffffff, RZ, 0xc0, !PT ;  /* 0x7fffffff0dff7812 */ /* 0x000fc8000784c0ff */
[----:B------:R-:W-:-:S13]  /*7fc0*/  PLOP3.LUT P0, PT, P0, P2, PT, 0x2f, 0xf2 ;  /* 0x0000000000f2781c */ /* 0x000fda0000704577 */
[----:B------:R-:W-:Y:S05]  /*7fd0*/  @P0 BRA `(.L_x_109) ;  /* 0x0000000400000947 */ /* 0x000fea0003800000 */
[----:B------:R-:W-:Y:S02]  /*7fe0*/  ISETP.GE.AND P0, PT, R12, RZ, PT ;  /* 0x000000ff0c00720c */ /* 0x000fe40003f06270 */
[----:B------:R-:W-:-:S11]  /*7ff0*/  ISETP.GE.AND P2, PT, R15, RZ, PT ;  /* 0x000000ff0f00720c */ /* 0x000fd60003f46270 */
[----:B------:R-:W-:Y:S02]  /*8000*/  @P0 IMAD.MOV.U32 R11, RZ, RZ, RZ ;  /* 0x000000ffff0b0224 */ /* 0x000fe400078e00ff */
[----:B------:R-:W-:Y:S01]  /*8010*/  @!P0 FFMA R8, R8, 1.84467440737095516160e+19, RZ ;  /* 0x5f80000008088823 */ /* 0x000fe200000000ff */
[----:B------:R-:W-:Y:S02]  /*8020*/  @!P0 IMAD.MOV.U32 R11, RZ, RZ, -0x40 ;  /* 0xffffffc0ff0b8424 */ /* 0x000fe400078e00ff */
[----:B------:R-:W-:Y:S02]  /*8030*/  @!P2 FFMA R13, R24, 1.84467440737095516160e+19, RZ ;  /* 0x5f800000180da823 */ /* 0x000fe400000000ff */
[----:B------:R-:W-:-:S07]  /*8040*/  @!P2 VIADD R11, R11, 0x40 ;  /* 0x000000400b0ba836 */ /* 0x000fce0000000000 */
.L_x_105:
[----:B------:R-:W-:Y:S01]  /*8050*/  LEA R12, R9, 0xc0800000, 0x17 ;  /* 0xc0800000090c7811 */ /* 0x000fe200078eb8ff */
[----:B------:R-:W-:Y:S01]  /*8060*/  VIADD R14, R14, 0xffffff81 ;  /* 0xffffff810e0e7836 */ /* 0x000fe20000000000 */
[----:B------:R-:W-:Y:S03]  /*8070*/  BSSY.RECONVERGENT B6, `(.L_x_110) ;  /* 0x0000035000067945 */ /* 0x000fe60003800200 */
[----:B------:R-:W-:Y:S02]  /*8080*/  IMAD.IADD R16, R13, 0x1, -R12 ;  /* 0x000000010d107824 */ /* 0x000fe400078e0a0c */
[C---:B------:R-:W-:Y:S01]  /*8090*/  IMAD R8, R14.reuse, -0x800000, R8 ;  /* 0xff8000000e087824 */ /* 0x040fe200078e0208 */
[----:B------:R-:W-:Y:S01]  /*80a0*/  IADD3 R14, PT, PT, R14, 0x7f, -R9 ;  /* 0x0000007f0e0e7810 */ /* 0x000fe20007ffe809 */
[----:B------:R-:W0:Y:S01]  /*80b0*/  MUFU.RCP R13, R16 ;  /* 0x00000010000d7308 */ /* 0x000e220000001000 */
[----:B------:R-:W-:-:S03]  /*80c0*/  FADD.FTZ R15, -R16, -RZ ;  /* 0x800000ff100f7221 */ /* 0x000fc60000010100 */
[----:B------:R-:W-:Y:S02]  /*80d0*/  IMAD.IADD R14, R14, 0x1, R11 ;  /* 0x000000010e0e7824 */ /* 0x000fe400078e020b */
[----:B0-----:R-:W-:-:S04]  /*80e0*/  FFMA R12, R13, R15, 1 ;  /* 0x3f8000000d0c7423 */ /* 0x001fc8000000000f */
[----:B------:R-:W-:-:S04]  /*80f0*/  FFMA R13, R13, R12, R13 ;  /* 0x0000000c0d0d7223 */ /* 0x000fc8000000000d */
[----:B------:R-:W-:-:S04]  /*8100*/  FFMA R12, R8, R13, RZ ;  /* 0x0000000d080c7223 */ /* 0x000fc800000000ff */
[----:B------:R-:W-:-:S04]  /*8110*/  FFMA R17, R15, R12, R8 ;  /* 0x0000000c0f117223 */ /* 0x000fc80000000008 */
[----:B------:R-:W-:-:S04]  /*8120*/  FFMA R12, R13, R17, R12 ;  /* 0x000000110d0c7223 */ /* 0x000fc8000000000c */
[----:B------:R-:W-:-:S04]  /*8130*/  FFMA R15, R15, R12, R8 ;  /* 0x0000000c0f0f7223 */ /* 0x000fc80000000008 */
[----:B------:R-:W-:-:S05]  /*8140*/  FFMA R8, R13, R15, R12 ;  /* 0x0000000f0d087223 */ /* 0x000fca000000000c */
[----:B------:R-:W-:-:S04]  /*8150*/  SHF.R.U32.HI R9, RZ, 0x17, R8 ;  /* 0x00000017ff097819 */ /* 0x000fc80000011608 */
[----:B------:R-:W-:-:S05]  /*8160*/  LOP3.LUT R9, R9, 0xff, RZ, 0xc0, !PT ;  /* 0x000000ff09097812 */ /* 0x000fca00078ec0ff */
[----:B------:R-:W-:-:S04]  /*8170*/  IMAD.IADD R16, R9, 0x1, R14 ;  /* 0x0000000109107824 */ /* 0x000fc800078e020e */
[----:B------:R-:W-:-:S05]  /*8180*/  VIADD R9, R16, 0xffffffff ;  /* 0xffffffff10097836 */ /* 0x000fca0000000000 */
[----:B------:R-:W-:-:S13]  /*8190*/  ISETP.GE.U32.AND P0, PT, R9, 0xfe, PT ;  /* 0x000000fe0900780c */ /* 0x000fda0003f06070 */
[----:B------:R-:W-:Y:S05]  /*81a0*/  @!P0 BRA `(.L_x_111) ;  /* 0x0000000000808947 */ /* 0x000fea0003800000 */
[----:B------:R-:W-:-:S13]  /*81b0*/  ISETP.GT.AND P0, PT, R16, 0xfe, PT ;  /* 0x000000fe1000780c */ /* 0x000fda0003f04270 */
[----:B------:R-:W-:Y:S05]  /*81c0*/  @P0 BRA `(.L_x_112) ;  /* 0x00000000006c0947 */ /* 0x000fea0003800000 */
[----:B------:R-:W-:-:S13]  /*81d0*/  ISETP.GE.AND P0, PT, R16, 0x1, PT ;  /* 0x000000011000780c */ /* 0x000fda0003f06270 */
[----:B------:R-:W-:Y:S05]  /*81e0*/  @P0 BRA `(.L_x_113) ;  /* 0x0000000000740947 */ /* 0x000fea0003800000 */
[----:B------:R-:W-:Y:S02]  /*81f0*/  ISETP.GE.AND P0, PT, R16, -0x18, PT ;  /* 0xffffffe81000780c */ /* 0x000fe40003f06270 */
[----:B------:R-:W-:-:S11]  /*8200*/  LOP3.LUT R8, R8, 0x80000000, RZ, 0xc0, !PT ;  /* 0x8000000008087812 */ /* 0x000fd600078ec0ff */
[----:B------:R-:W-:Y:S05]  /*8210*/  @!P0 BRA `(.L_x_113) ;  /* 0x0000000000688947 */ /* 0x000fea0003800000 */
[-CC-:B------:R-:W-:Y:S01]  /*8220*/  FFMA.RZ R9, R13, R15.reuse, R12.reuse ;  /* 0x0000000f0d097223 */ /* 0x180fe2000000c00c */
[C---:B------:R-:W-:Y:S01]  /*8230*/  VIADD R14, R16.reuse, 0x20 ;  /* 0x00000020100e7836 */ /* 0x040fe20000000000 */
[C---:B------:R-:W-:Y:S02]  /*8240*/  ISETP.NE.AND P3, PT, R16.reuse, RZ, PT ;  /* 0x000000ff1000720c */ /* 0x040fe40003f65270 */
[----:B------:R-:W-:Y:S02]  /*8250*/  ISETP.NE.AND P2, PT, R16, RZ, PT ;  /* 0x000000ff1000720c */ /* 0x000fe40003f45270 */
[----:B------:R-:W-:Y:S01]  /*8260*/  LOP3.LUT R11, R9, 0x7fffff, RZ, 0xc0, !PT ;  /* 0x007fffff090b7812 */ /* 0x000fe200078ec0ff */
[CCC-:B------:R-:W-:Y:S01]  /*8270*/  FFMA.RP R9, R13.reuse, R15.reuse, R12.reuse ;  /* 0x0000000f0d097223 */ /* 0x1c0fe2000000800c */
[----:B------:R-:W-:Y:S01]  /*8280*/  FFMA.RM R12, R13, R15, R12 ;  /* 0x0000000f0d0c7223 */ /* 0x000fe2000000400c */
[----:B------:R-:W-:Y:S01]  /*8290*/  IMAD.MOV R13, RZ, RZ, -R16 ;  /* 0x000000ffff0d7224 */ /* 0x000fe200078e0a10 */
[----:B------:R-:W-:-:S03]  /*82a0*/  LOP3.LUT R11, R11, 0x800000, RZ, 0xfc, !PT ;  /* 0x008000000b0b7812 */ /* 0x000fc600078efcff */
[----:B------:R-:W-:Y:S02]  /*82b0*/  FSETP.NEU.FTZ.AND P0, PT, R9, R12, PT ;  /* 0x0000000c0900720b */ /* 0x000fe40003f1d000 */
[----:B------:R-:W-:Y:S02]  /*82c0*/  SHF.L.U32 R14, R11, R14, RZ ;  /* 0x0000000e0b0e7219 */ /* 0x000fe400000006ff */
[----:B------:R-:W-:Y:S02]  /*82d0*/  SEL R12, R13, RZ, P3 ;  /* 0x000000ff0d0c7207 */ /* 0x000fe40001800000 */
[----:B------:R-:W-:Y:S02]  /*82e0*/  ISETP.NE.AND P2, PT, R14, RZ, P2 ;  /* 0x000000ff0e00720c */ /* 0x000fe40001745270 */
[----:B------:R-:W-:Y:S02]  /*82f0*/  SHF.R.U32.HI R12, RZ, R12, R11 ;  /* 0x0000000cff0c7219 */ /* 0x000fe4000001160b */
[----:B------:R-:W-:-:S02]  /*8300*/  PLOP3.LUT P0, PT, P0, P2, PT, 0xf8, 0x8f ;  /* 0x00000000008f781c */ /* 0x000fc40000705f70 */
[----:B------:R-:W-:Y:S02]  /*8310*/  SHF.R.U32.HI R14, RZ, 0x1, R12 ;  /* 0x00000001ff0e7819 */ /* 0x000fe4000001160c */
[----:B------:R-:W-:-:S04]  /*8320*/  SEL R9, RZ, 0x1, !P0 ;  /* 0x00000001ff097807 */ /* 0x000fc80004000000 */
[----:B------:R-:W-:-:S04]  /*8330*/  LOP3.LUT R9, R9, 0x1, R14, 0xf8, !PT ;  /* 0x0000000109097812 */ /* 0x000fc800078ef80e */
[----:B------:R-:W-:-:S05]  /*8340*/  LOP3.LUT R9, R9, R12, RZ, 0xc0, !PT ;  /* 0x0000000c09097212 */ /* 0x000fca00078ec0ff */
[----:B------:R-:W-:-:S05]  /*8350*/  IMAD.IADD R9, R14, 0x1, R9 ;  /* 0x000000010e097824 */ /* 0x000fca00078e0209 */
[----:B------:R-:W-:Y:S01]  /*8360*/  LOP3.LUT R8, R9, R8, RZ, 0xfc, !PT ;  /* 0x0000000809087212 */ /* 0x000fe200078efcff */
[----:B------:R-:W-:Y:S06]  /*8370*/  BRA `(.L_x_113) ;  /* 0x0000000000107947 */ /* 0x000fec0003800000 */
.L_x_112:
[----:B------:R-:W-:-:S04]  /*8380*/  LOP3.LUT R8, R8, 0x80000000, RZ, 0xc0, !PT ;  /* 0x8000000008087812 */ /* 0x000fc800078ec0ff */
[----:B------:R-:W-:Y:S01]  /*8390*/  LOP3.LUT R8, R8, 0x7f800000, RZ, 0xfc, !PT ;  /* 0x7f80000008087812 */ /* 0x000fe200078efcff */
[----:B------:R-:W-:Y:S06]  /*83a0*/  BRA `(.L_x_113) ;  /* 0x0000000000047947 */ /* 0x000fec0003800000 */
.L_x_111:
[----:B------:R-:W-:-:S07]  /*83b0*/  IMAD R8, R14, 0x800000, R8 ;  /* 0x008000000e087824 */ /* 0x000fce00078e0208 */
.L_x_113:
[----:B------:R-:W-:Y:S05]  /*83c0*/  BSYNC.RECONVERGENT B6 ;  /* 0x0000000000067941 */ /* 0x000fea0003800200 */
.L_x_110:
[----:B------:R-:W-:Y:S05]  /*83d0*/  BRA `(.L_x_114) ;  /* 0x0000000000207947 */ /* 0x000fea0003800000 */
.L_x_109:
[----:B------:R-:W-:-:S04]  /*83e0*/  LOP3.LUT R8, R13, 0x80000000, R8, 0x48, !PT ;  /* 0x800000000d087812 */ /* 0x000fc800078e4808 */
[----:B------:R-:W-:Y:S01]  /*83f0*/  LOP3.LUT R8, R8, 0x7f800000, RZ, 0xfc, !PT ;  /* 0x7f80000008087812 */ /* 0x000fe200078efcff */
[----:B------:R-:W-:Y:S06]  /*8400*/  BRA `(.L_x_114) ;  /* 0x0000000000147947 */ /* 0x000fec0003800000 */
.L_x_108:
[----:B------:R-:W-:Y:S01]  /*8410*/  LOP3.LUT R8, R13, 0x80000000, R8, 0x48, !PT ;  /* 0x800000000d087812 */ /* 0x000fe200078e4808 */
[----:B------:R-:W-:Y:S06]  /*8420*/  BRA `(.L_x_114) ;  /* 0x00000000000c7947 */ /* 0x000fec0003800000 */
.L_x_107:
[----:B------:R-:W0:Y:S01]  /*8430*/  MUFU.RSQ R8, -QNAN ;  /* 0xffc0000000087908 */ /* 0x000e220000001400 */
[----:B------:R-:W-:Y:S05]  /*8440*/  BRA `(.L_x_114) ;  /* 0x0000000000047947 */ /* 0x000fea0003800000 */
.L_x_106:
[----:B------:R-:W-:-:S07]  /*8450*/  FADD.FTZ R8, R8, R24 ;  /* 0x0000001808087221 */ /* 0x000fce0000010000 */
.L_x_114:
[----:B------:R-:W-:Y:S05]  /*8460*/  BSYNC.RECONVERGENT B5 ;  /* 0x0000000000057941 */ /* 0x000fea0003800200 */
.L_x_104:
[----:B------:R-:W-:-:S04]  /*8470*/  IMAD.MOV.U32 R11, RZ, RZ, 0x0 ;  /* 0x00000000ff0b7424 */ /* 0x000fc800078e00ff */
[----:B0-----:R-:W-:Y:S05]  /*8480*/  RET.REL.NODEC R10 `(_Z13expectedForcePiS_iiPd) ;  /* 0xffffff780adc7950 */ /* 0x001fea0003c3ffff */
.L_x_115:
        /* <DEDUP_REMOVED lines=15> */
.L_x_116:


//--------------------- .nv.global.init           --------------------------
	.section	.nv.global.init,"aw",@progbits
.nv.global.init:
	.type		$str$1,@object
	.size		$str$1,($str - $str$1)
$str$1:
        /*0000*/ 	.byte	0x67, 0x72, 0x61, 0x64, 0x69, 0x20, 0x66, 0x61, 0x69, 0x6c, 0x65, 0x64, 0x0a, 0x00
	.type		$str,@object
	.size		$str,(.L_43 - $str)
$str:
        /*000e*/ 	.byte	0x64, 0x69, 0x73, 0x74, 0x4f, 0x6e, 0x65, 0x20, 0x66, 0x61, 0x69, 0x6c, 0x65, 0x64, 0x0a, 0x00
.L_43:


//--------------------- .nv.shared.reserved.0     --------------------------
	.section	.nv.shared.reserved.0,"aw",@nobits
	.weak		__nv_reservedSMEM_offset_0_alias
	.size		__nv_reservedSMEM_offset_0_alias, 0, 64
	.other		__nv_reservedSMEM_offset_0_alias,@"STO_CUDA_RESERVED_SHARED STV_DEFAULT"
__nv_reservedSMEM_offset_0_alias:
	.zero		0
	.zero		64


//--------------------- .nv.global                --------------------------
	.section	.nv.global,"aw",@nobits
.nv.global:
	.type		_ZN34_INTERNAL_2347cd80_4_k_cu_504defc06thrust24THRUST_300001_SM_1000_NS3seqE,@object
	.size		_ZN34_INTERNAL_2347cd80_4_k_cu_504defc06thrust24THRUST_300001_SM_1000_NS3seqE,(_ZN34_INTERNAL_2347cd80_4_k_cu_504defc04cuda3std3__48in_placeE - _ZN34_INTERNAL_2347cd80_4_k_cu_504defc06thrust24THRUST_300001_SM_1000_NS3seqE)
_ZN34_INTERNAL_2347cd80_4_k_cu_504defc06thrust24THRUST_300001_SM_1000_NS3seqE:
	.zero		1
	.type		_ZN34_INTERNAL_2347cd80_4_k_cu_504defc04cuda3std3__48in_placeE,@object
	.size		_ZN34_INTERNAL_2347cd80_4_k_cu_504defc04cuda3std3__48in_placeE,(_ZN34_INTERNAL_2347cd80_4_k_cu_504defc04cuda3std6ranges3__45__cpo4sizeE - _ZN34_INTERNAL_2347cd80_4_k_cu_504defc04cuda3std3__48in_placeE)
_ZN34_INTERNAL_2347cd80_4_k_cu_504defc04cuda3std3__48in_placeE:
	.zero		1
	.type		_ZN34_INTERNAL_2347cd80_4_k_cu_504defc04cuda3std6ranges3__45__cpo4sizeE,@object
	.size		_ZN34_INTERNAL_2347cd80_4_k_cu_504defc04cuda3std6ranges3__45__cpo4sizeE,(_ZN34_INTERNAL_2347cd80_4_k_cu_504defc06thrust24THRUST_300001_SM_1000_NS12placeholders2_3E - _ZN34_INTERNAL_2347cd80_4_k_cu_504defc04cuda3std6ranges3__45__cpo4sizeE)
_ZN34_INTERNAL_2347cd80_4_k_cu_504defc04cuda3std6ranges3__45__cpo4sizeE:
	.zero		1
	.type		_ZN34_INTERNAL_2347cd80_4_k_cu_504defc06thrust24THRUST_300001_SM_1000_NS12placeholders2_3E,@object
	.size		_ZN34_INTERNAL_2347cd80_4_k_cu_504defc06thrust24THRUST_300001_SM_1000_NS12placeholders2_3E,(_ZN34_INTERNAL_2347cd80_4_k_cu_504defc04cuda3std3__45__cpo6cbeginE - _ZN34_INTERNAL_2347cd80_4_k_cu_504defc06thrust24THRUST_300001_SM_1000_NS12placeholders2_3E)
_ZN34_INTERNAL_2347cd80_4_k_cu_504defc06thrust24THRUST_300001_SM_1000_NS12placeholders2_3E:
	.zero		1
	.type		_ZN34_INTERNAL_2347cd80_4_k_cu_504defc04cuda3std3__45__cpo6cbeginE,@object
	.size		_ZN34_INTERNAL_2347cd80_4_k_cu_504defc04cuda3std3__45__cpo6cbeginE,(_ZN34_INTERNAL_2347cd80_4_k_cu_504defc04cuda3std6ranges3__45__cpo6cbeginE - _ZN34_INTERNAL_2347cd80_4_k_cu_504defc04cuda3std3__45__cpo6cbeginE)
_ZN34_INTERNAL_2347cd80_4_k_cu_504defc04cuda3std3__45__cpo6cbeginE:
	.zero		1
	.type		_ZN34_INTERNAL_2347cd80_4_k_cu_504defc04cuda3std6ranges3__45__cpo6cbeginE,@object
	.size		_ZN34_INTERNAL_2347cd80_4_k_cu_504defc04cuda3std6ranges3__45__cpo6cbeginE,(_ZN34_INTERNAL_2347cd80_4_k_cu_504defc06thrust24THRUST_300001_SM_1000_NS12placeholders2_7E - _ZN34_INTERNAL_2347cd80_4_k_cu_504defc04cuda3std6ranges3__45__cpo6cbeginE)
_ZN34_INTERNAL_2347cd80_4_k_cu_504defc04cuda3std6ranges3__45__cpo6cbeginE:
	.zero		1
	.type		_ZN34_INTERNAL_2347cd80_4_k_cu_504defc06thrust24THRUST_300001_SM_1000_NS12placeholders2_7E,@object
	.size		_ZN34_INTERNAL_2347cd80_4_k_cu_504defc06thrust24THRUST_300001_SM_1000_NS12placeholders2_7E,(_ZN34_INTERNAL_2347cd80_4_k_cu_504defc04cuda3std3__45__cpo7crbeginE - _ZN34_INTERNAL_2347cd80_4_k_cu_504defc06thrust24THRUST_300001_SM_1000_NS12placeholders2_7E)
_ZN34_INTERNAL_2347cd80_4_k_cu_504defc06thrust24THRUST_300001_SM_1000_NS12placeholders2_7E:
	.zero		1
	.type		_ZN34_INTERNAL_2347cd80_4_k_cu_504defc04cuda3std3__45__cpo7crbeginE,@object
	.size		_ZN34_INTERNAL_2347cd80_4_k_cu_504defc04cuda3std3__45__cpo7crbeginE,(_ZN34_INTERNAL_2347cd80_4_k_cu_504defc04cuda3std6ranges3__45__cpo4nextE - _ZN34_INTERNAL_2347cd80_4_k_cu_504defc04cuda3std3__45__cpo7crbeginE)
_ZN34_INTERNAL_2347cd80_4_k_cu_504defc04cuda3std3__45__cpo7crbeginE:
	.zero		1
	.type		_ZN34_INTERNAL_2347cd80_4_k_cu_504defc04cuda3std6ranges3__45__cpo4nextE,@object
	.size		_ZN34_INTERNAL_2347cd80_4_k_cu_504defc04cuda3std6ranges3__45__cpo4nextE,(_ZN34_INTERNAL_2347cd80_4_k_cu_504defc04cuda3std6ranges3__45__cpo4swapE - _ZN34_INTERNAL_2347cd80_4_k_cu_504defc04cuda3std6ranges3__45__cpo4nextE)
_ZN34_INTERNAL_2347cd80_4_k_cu_504defc04cuda3std6ranges3__45__cpo4nextE:
	.zero		1
	.type		_ZN34_INTERNAL_2347cd80_4_k_cu_504defc04cuda3std6ranges3__45__cpo4swapE,@object
	.size		_ZN34_INTERNAL_2347cd80_4_k_cu_504defc04cuda3std6ranges3__45__cpo4swapE,(_ZN34_INTERNAL_2347cd80_4_k_cu_504defc06thrust24THRUST_300001_SM_1000_NS8cuda_cub10par_nosyncE - _ZN34_INTERNAL_2347cd80_4_k_cu_504defc04cuda3std6ranges3__45__cpo4swapE)
_ZN34_INTERNAL_2347cd80_4_k_cu_504defc04cuda3std6ranges3__45__cpo4swapE:
	.zero		1
	.type		_ZN34_INTERNAL_2347cd80_4_k_cu_504defc06thrust24THRUST_300001_SM_1000_NS8cuda_cub10par_nosyncE,@object
	.size		_ZN34_INTERNAL_2347cd80_4_k_cu_504defc06thrust24THRUST_300001_SM_1000_NS8cuda_cub10par_nosyncE,(_ZN34_INTERNAL_2347cd80_4_k_cu_504defc06thrust24THRUST_300001_SM_1000_NS12placeholders2_9E - _ZN34_INTERNAL_2347cd80_4_k_cu_504defc06thrust24THRUST_300001_SM_1000_NS8cuda_cub10par_nosyncE)
_ZN34_INTERNAL_2347cd80_4_k_cu_504defc06thrust24THRUST_300001_SM_1000_NS8cuda_cub10par_nosyncE:
	.zero		1
	.type		_ZN34_INTERNAL_2347cd80_4_k_cu_504defc06thrust24THRUST_300001_SM_1000_NS12placeholders2_9E,@object
	.size		_ZN34_INTERNAL_2347cd80_4_k_cu_504defc06thrust24THRUST_300001_SM_1000_NS12placeholders2_9E,(_ZN34_INTERNAL_2347cd80_4_k_cu_504defc04cuda3std3__436_GLOBAL__N__2347cd80_4_k_cu_504defc06ignoreE - _ZN34_INTERNAL_2347cd80_4_k_cu_504defc06thrust24THRUST_300001_SM_1000_NS12placeholders2_9E)
_ZN34_INTERNAL_2347cd80_4_k_cu_504defc06thrust24THRUST_300001_SM_1000_NS12placeholders2_9E:
	.zero		1
	.type		_ZN34_INTERNAL_2347cd80_4_k_cu_504defc04cuda3std3__436_GLOBAL__N__2347cd80_4_k_cu_504defc06ignoreE,@object
	.size		_ZN34_INTERNAL_2347cd80_4_k_cu_504defc04cuda3std3__436_GLOBAL__N__2347cd80_4_k_cu_504defc06ignoreE,(_ZN34_INTERNAL_2347cd80_4_k_cu_504defc04cuda3std6ranges3__45__cpo4dataE - _ZN34_INTERNAL_2347cd80_4_k_cu_504defc04cuda3std3__436_GLOBAL__N__2347cd80_4_k_cu_504defc06ignoreE)
_ZN34_INTERNAL_2347cd80_4_k_cu_504defc04cuda3std3__436_GLOBAL__N__2347cd80_4_k_cu_504defc06ignoreE:
	.zero		1
	.type		_ZN34_INTERNAL_2347cd80_4_k_cu_504defc04cuda3std6ranges3__45__cpo4dataE,@object
	.size		_ZN34_INTERNAL_2347cd80_4_k_cu_504defc04cuda3std6ranges3__45__cpo4dataE,(_ZN34_INTERNAL_2347cd80_4_k_cu_504defc06thrust24THRUST_300001_SM_1000_NS12placeholders2_1E - _ZN34_INTERNAL_2347cd80_4_k_cu_504defc04cuda3std6ranges3__45__cpo4dataE)
_ZN34_INTERNAL_2347cd80_4_k_cu_504defc04cuda3std6ranges3__45__cpo4dataE:
	.zero		1
	.type		_ZN34_INTERNAL_2347cd80_4_k_cu_504defc06thrust24THRUST_300001_SM_1000_NS12placeholders2_1E,@object
	.size		_ZN34_INTERNAL_2347cd80_4_k_cu_504defc06thrust24THRUST_300001_SM_1000_NS12placeholders2_1E,(_ZN34_INTERNAL_2347cd80_4_k_cu_504defc04cuda3std3__45__cpo5beginE - _ZN34_INTERNAL_2347cd80_4_k_cu_504defc06thrust24THRUST_300001_SM_1000_NS12placeholders2_1E)
_ZN34_INTERNAL_2347cd80_4_k_cu_504defc06thrust24THRUST_300001_SM_1000_NS12placeholders2_1E:
	.zero		1
	.type		_ZN34_INTERNAL_2347cd80_4_k_cu_504defc04cuda3std3__45__cpo5beginE,@object
	.size		_ZN34_INTERNAL_2347cd80_4_k_cu_504defc04cuda3std3__45__cpo5beginE,(_ZN34_INTERNAL_2347cd80_4_k_cu_504defc04cuda3std6ranges3__45__cpo5beginE - _ZN34_INTERNAL_2347cd80_4_k_cu_504defc04cuda3std3__45__cpo5beginE)
_ZN34_INTERNAL_2347cd80_4_k_cu_504defc04cuda3std3__45__cpo5beginE:
	.zero		1
	.type		_ZN34_INTERNAL_2347cd80_4_k_cu_504defc04cuda3std6ranges3__45__cpo5beginE,@object
	.size		_ZN34_INTERNAL_2347cd80_4_k_cu_504defc04cuda3std6ranges3__45__cpo5beginE,(_ZN34_INTERNAL_2347cd80_4_k_cu_504defc06thrust24THRUST_300001_SM_1000_NS12placeholders2_5E - _ZN34_INTERNAL_2347cd80_4_k_cu_504defc04cuda3std6ranges3__45__cpo5beginE)
_ZN34_INTERNAL_2347cd80_4_k_cu_504defc04cuda3std6ranges3__45__cpo5beginE:
	.zero		1
	.type		_ZN34_INTERNAL_2347cd80_4_k_cu_504defc06thrust24THRUST_300001_SM_1000_NS12placeholders2_5E,@object
	.size		_ZN34_INTERNAL_2347cd80_4_k_cu_504defc06thrust24THRUST_300001_SM_1000_NS12placeholders2_5E,(_ZN34_INTERNAL_2347cd80_4_k_cu_504defc04cuda3std3__45__cpo6rbeginE - _ZN34_INTERNAL_2347cd80_4_k_cu_504defc06thrust24THRUST_300001_SM_1000_NS12placeholders2_5E)
_ZN34_INTERNAL_2347cd80_4_k_cu_504defc06thrust24THRUST_300001_SM_1000_NS12placeholders2_5E:
	.zero		1
	.type		_ZN34_INTERNAL_2347cd80_4_k_cu_504defc04cuda3std3__45__cpo6rbeginE,@object
	.size		_ZN34_INTERNAL_2347cd80_4_k_cu_504defc04cuda3std3__45__cpo6rbeginE,(_ZN34_INTERNAL_2347cd80_4_k_cu_504defc04cuda3std6ranges3__45__cpo7advanceE - _ZN34_INTERNAL_2347cd80_4_k_cu_504defc04cuda3std3__45__cpo6rbeginE)
_ZN34_INTERNAL_2347cd80_4_k_cu_504defc04cuda3std3__45__cpo6rbeginE:
	.zero		1
	.type		_ZN34_INTERNAL_2347cd80_4_k_cu_504defc04cuda3std6ranges3__45__cpo7advanceE,@object
	.size		_ZN34_INTERNAL_2347cd80_4_k_cu_504defc04cuda3std6ranges3__45__cpo7advanceE,(_ZN34_INTERNAL_2347cd80_4_k_cu_504defc04cuda3std3__47nulloptE - _ZN34_INTERNAL_2347cd80_4_k_cu_504defc04cuda3std6ranges3__45__cpo7advanceE)
_ZN34_INTERNAL_2347cd80_4_k_cu_504defc04cuda3std6ranges3__45__cpo7advanceE:
	.zero		1
	.type		_ZN34_INTERNAL_2347cd80_4_k_cu_504defc04cuda3std3__47nulloptE,@object
	.size		_ZN34_INTERNAL_2347cd80_4_k_cu_504defc04cuda3std3__47nulloptE,(_ZN34_INTERNAL_2347cd80_4_k_cu_504defc04cuda3std6ranges3__45__cpo8distanceE - _ZN34_INTERNAL_2347cd80_4_k_cu_504defc04cuda3std3__47nulloptE)
_ZN34_INTERNAL_2347cd80_4_k_cu_504defc04cuda3std3__47nulloptE:
	.zero		1
	.type		_ZN34_INTERNAL_2347cd80_4_k_cu_504defc04cuda3std6ranges3__45__cpo8distanceE,@object
	.size		_ZN34_INTERNAL_2347cd80_4_k_cu_504defc04cuda3std6ranges3__45__cpo8distanceE,(_ZN34_INTERNAL_2347cd80_4_k_cu_504defc06thrust24THRUST_300001_SM_1000_NS12placeholders3_10E - _ZN34_INTERNAL_2347cd80_4_k_cu_504defc04cuda3std6ranges3__45__cpo8distanceE)
_ZN34_INTERNAL_2347cd80_4_k_cu_504defc04cuda3std6ranges3__45__cpo8distanceE:
	.zero		1
	.type		_ZN34_INTERNAL_2347cd80_4_k_cu_504defc06thrust24THRUST_300001_SM_1000_NS12placeholders3_10E,@object
	.size		_ZN34_INTERNAL_2347cd80_4_k_cu_504defc06thrust24THRUST_300001_SM_1000_NS12placeholders3_10E,(_ZN34_INTERNAL_2347cd80_4_k_cu_504defc04cuda3std3__419piecewise_constructE - _ZN34_INTERNAL_2347cd80_4_k_cu_504defc06thrust24THRUST_300001_SM_1000_NS12placeholders3_10E)
_ZN34_INTERNAL_2347cd80_4_k_cu_504defc06thrust24THRUST_300001_SM_1000_NS12placeholders3_10E:
	.zero		1
	.type		_ZN34_INTERNAL_2347cd80_4_k_cu_504defc04cuda3std3__419piecewise_constructE,@object
	.size		_ZN34_INTERNAL_2347cd80_4_k_cu_504defc04cuda3std3__419piecewise_constructE,(_ZN34_INTERNAL_2347cd80_4_k_cu_504defc04cuda3std6ranges3__45__cpo5cdataE - _ZN34_INTERNAL_2347cd80_4_k_cu_504defc04cuda3std3__419piecewise_constructE)
_ZN34_INTERNAL_2347cd80_4_k_cu_504defc04cuda3std3__419piecewise_constructE:
	.zero		1
	.type		_ZN34_INTERNAL_2347cd80_4_k_cu_504defc04cuda3std6ranges3__45__cpo5cdataE,@object
	.size		_ZN34_INTERNAL_2347cd80_4_k_cu_504defc04cuda3std6ranges3__45__cpo5cdataE,(_ZN34_INTERNAL_2347cd80_4_k_cu_504defc06thrust24THRUST_300001_SM_1000_NS12placeholders2_2E - _ZN34_INTERNAL_2347cd80_4_k_cu_504defc04cuda3std6ranges3__45__cpo5cdataE)
_ZN34_INTERNAL_2347cd80_4_k_cu_504defc04cuda3std6ranges3__45__cpo5cdataE:
	.zero		1
	.type		_ZN34_INTERNAL_2347cd80_4_k_cu_504defc06thrust24THRUST_300001_SM_1000_NS12placeholders2_2E,@object
	.size		_ZN34_INTERNAL_2347cd80_4_k_cu_504defc06thrust24THRUST_300001_SM_1000_NS12placeholders2_2E,(_ZN34_INTERNAL_2347cd80_4_k_cu_504defc04cuda3std3__45__cpo3endE - _ZN34_INTERNAL_2347cd80_4_k_cu_504defc06thrust24THRUST_300001_SM_1000_NS12placeholders2_2E)
_ZN34_INTERNAL_2347cd80_4_k_cu_504defc06thrust24THRUST_300001_SM_1000_NS12placeholders2_2E:
	.zero		1
	.type		_ZN34_INTERNAL_2347cd80_4_k_cu_504defc04cuda3std3__45__cpo3endE,@object
	.size		_ZN34_INTERNAL_2347cd80_4_k_cu_504defc04cuda3std3__45__cpo3endE,(_ZN34_INTERNAL_2347cd80_4_k_cu_504defc04cuda3std6ranges3__45__cpo3endE - _ZN34_INTERNAL_2347cd80_4_k_cu_504defc04cuda3std3__45__cpo3endE)
_ZN34_INTERNAL_2347cd80_4_k_cu_504defc04cuda3std3__45__cpo3endE:
	.zero		1
	.type		_ZN34_INTERNAL_2347cd80_4_k_cu_504defc04cuda3std6ranges3__45__cpo3endE,@object
	.size		_ZN34_INTERNAL_2347cd80_4_k_cu_504defc04cuda3std6ranges3__45__cpo3endE,(_ZN34_INTERNAL_2347cd80_4_k_cu_504defc06thrust24THRUST_300001_SM_1000_NS12placeholders2_6E - _ZN34_INTERNAL_2347cd80_4_k_cu_504defc04cuda3std6ranges3__45__cpo3endE)
_ZN34_INTERNAL_2347cd80_4_k_cu_504defc04cuda3std6ranges3__45__cpo3endE:
	.zero		1
	.type		_ZN34_INTERNAL_2347cd80_4_k_cu_504defc06thrust24THRUST_300001_SM_1000_NS12placeholders2_6E,@object
	.size		_ZN34_INTERNAL_2347cd80_4_k_cu_504defc06thrust24THRUST_300001_SM_1000_NS12placeholders2_6E,(_ZN34_INTERNAL_2347cd80_4_k_cu_504defc04cuda3std3__45__cpo4rendE - _ZN34_INTERNAL_2347cd80_4_k_cu_504defc06thrust24THRUST_300001_SM_1000_NS12placeholders2_6E)
_ZN34_INTERNAL_2347cd80_4_k_cu_504defc06thrust24THRUST_300001_SM_1000_NS12placeholders2_6E:
	.zero		1
	.type		_ZN34_INTERNAL_2347cd80_4_k_cu_504defc04cuda3std3__45__cpo4rendE,@object
	.size		_ZN34_INTERNAL_2347cd80_4_k_cu_504defc04cuda3std3__45__cpo4rendE,(_ZN34_INTERNAL_2347cd80_4_k_cu_504defc04cuda3std6ranges3__45__cpo9iter_swapE - _ZN34_INTERNAL_2347cd80_4_k_cu_504defc04cuda3std3__45__cpo4rendE)
_ZN34_INTERNAL_2347cd80_4_k_cu_504defc04cuda3std3__45__cpo4rendE:
	.zero		1
	.type		_ZN34_INTERNAL_2347cd80_4_k_cu_504defc04cuda3std6ranges3__45__cpo9iter_swapE,@object
	.size		_ZN34_INTERNAL_2347cd80_4_k_cu_504defc04cuda3std6ranges3__45__cpo9iter_swapE,(_ZN34_INTERNAL_2347cd80_4_k_cu_504defc04cuda3std3__48unexpectE - _ZN34_INTERNAL_2347cd80_4_k_cu_504defc04cuda3std6ranges3__45__cpo9iter_swapE)
_ZN34_INTERNAL_2347cd80_4_k_cu_504defc04cuda3std6ranges3__45__cpo9iter_swapE:
	.zero		1
	.type		_ZN34_INTERNAL_2347cd80_4_k_cu_504defc04cuda3std3__48unexpectE,@object
	.size		_ZN34_INTERNAL_2347cd80_4_k_cu_504defc04cuda3std3__48unexpectE,(_ZN34_INTERNAL_2347cd80_4_k_cu_504defc06thrust24THRUST_300001_SM_1000_NS8cuda_cub3parE - _ZN34_INTERNAL_2347cd80_4_k_cu_504defc04cuda3std3__48unexpectE)
_ZN34_INTERNAL_2347cd80_4_k_cu_504defc04cuda3std3__48unexpectE:
	.zero		1
	.type		_ZN34_INTERNAL_2347cd80_4_k_cu_504defc06thrust24THRUST_300001_SM_1000_NS8cuda_cub3parE,@object
	.size		_ZN34_INTERNAL_2347cd80_4_k_cu_504defc06thrust24THRUST_300001_SM_1000_NS8cuda_cub3parE,(_ZN34_INTERNAL_2347cd80_4_k_cu_504defc06thrust24THRUST_300001_SM_1000_NS12placeholders2_4E - _ZN34_INTERNAL_2347cd80_4_k_cu_504defc06thrust24THRUST_300001_SM_1000_NS8cuda_cub3parE)
_ZN34_INTERNAL_2347cd80_4_k_cu_504defc06thrust24THRUST_300001_SM_1000_NS8cuda_cub3parE:
	.zero		1
	.type		_ZN34_INTERNAL_2347cd80_4_k_cu_504defc06thrust24THRUST_300001_SM_1000_NS12placeholders2_4E,@object
	.size		_ZN34_INTERNAL_2347cd80_4_k_cu_504defc06thrust24THRUST_300001_SM_1000_NS12placeholders2_4E,(_ZN34_INTERNAL_2347cd80_4_k_cu_504defc04cuda3std3__45__cpo4cendE - _ZN34_INTERNAL_2347cd80_4_k_cu_504defc06thrust24THRUST_300001_SM_1000_NS12placeholders2_4E)
_ZN34_INTERNAL_2347cd80_4_k_cu_504defc06thrust24THRUST_300001_SM_1000_NS12placeholders2_4E:
	.zero		1
	.type		_ZN34_INTERNAL_2347cd80_4_k_cu_504defc04cuda3std3__45__cpo4cendE,@object
	.size		_ZN34_INTERNAL_2347cd80_4_k_cu_504defc04cuda3std3__45__cpo4cendE,(_ZN34_INTERNAL_2347cd80_4_k_cu_504defc04cuda3std6ranges3__45__cpo4cendE - _ZN34_INTERNAL_2347cd80_4_k_cu_504defc04cuda3std3__45__cpo4cendE)
_ZN34_INTERNAL_2347cd80_4_k_cu_504defc04cuda3std3__45__cpo4cendE:
	.zero		1
	.type		_ZN34_INTERNAL_2347cd80_4_k_cu_504defc04cuda3std6ranges3__45__cpo4cendE,@object
	.size		_ZN34_INTERNAL_2347cd80_4_k_cu_504defc04cuda3std6ranges3__45__cpo4cendE,(_ZN34_INTERNAL_2347cd80_4_k_cu_504defc04cuda3std3__420unreachable_sentinelE - _ZN34_INTERNAL_2347cd80_4_k_cu_504defc04cuda3std6ranges3__45__cpo4cendE)
_ZN34_INTERNAL_2347cd80_4_k_cu_504defc04cuda3std6ranges3__45__cpo4cendE:
	.zero		1
	.type		_ZN34_INTERNAL_2347cd80_4_k_cu_504defc04cuda3std3__420unreachable_sentinelE,@object
	.size		_ZN34_INTERNAL_2347cd80_4_k_cu_504defc04cuda3std3__420unreachable_sentinelE,(_ZN34_INTERNAL_2347cd80_4_k_cu_504defc04cuda3std6ranges3__45__cpo5ssizeE - _ZN34_INTERNAL_2347cd80_4_k_cu_504defc04cuda3std3__420unreachable_sentinelE)
_ZN34_INTERNAL_2347cd80_4_k_cu_504defc04cuda3std3__420unreachable_sentinelE:
	.zero		1
	.type		_ZN34_INTERNAL_2347cd80_4_k_cu_504defc04cuda3std6ranges3__45__cpo5ssizeE,@object
	.size		_ZN34_INTERNAL_2347cd80_4_k_cu_504defc04cuda3std6ranges3__45__cpo5ssizeE,(_ZN34_INTERNAL_2347cd80_4_k_cu_504defc06thrust24THRUST_300001_SM_1000_NS12placeholders2_8E - _ZN34_INTERNAL_2347cd80_4_k_cu_504defc04cuda3std6ranges3__45__cpo5ssizeE)
_ZN34_INTERNAL_2347cd80_4_k_cu_504defc04cuda3std6ranges3__45__cpo5ssizeE:
	.zero		1
	.type		_ZN34_INTERNAL_2347cd80_4_k_cu_504defc06thrust24THRUST_300001_SM_1000_NS12placeholders2_8E,@object
	.size		_ZN34_INTERNAL_2347cd80_4_k_cu_504defc06thrust24THRUST_300001_SM_1000_NS12placeholders2_8E,(_ZN34_INTERNAL_2347cd80_4_k_cu_504defc04cuda3std3__45__cpo5crendE - _ZN34_INTERNAL_2347cd80_4_k_cu_504defc06thrust24THRUST_300001_SM_1000_NS12placeholders2_8E)
_ZN34_INTERNAL_2347cd80_4_k_cu_504defc06thrust24THRUST_300001_SM_1000_NS12placeholders2_8E:
	.zero		1
	.type		_ZN34_INTERNAL_2347cd80_4_k_cu_504defc04cuda3std3__45__cpo5crendE,@object
	.size		_ZN34_INTERNAL_2347cd80_4_k_cu_504defc04cuda3std3__45__cpo5crendE,(_ZN34_INTERNAL_2347cd80_4_k_cu_504defc04cuda3std6ranges3__45__cpo4prevE - _ZN34_INTERNAL_2347cd80_4_k_cu_504defc04cuda3std3__45__cpo5crendE)
_ZN34_INTERNAL_2347cd80_4_k_cu_504defc04cuda3std3__45__cpo5crendE:
	.zero		1
	.type		_ZN34_INTERNAL_2347cd80_4_k_cu_504defc04cuda3std6ranges3__45__cpo4prevE,@object
	.size		_ZN34_INTERNAL_2347cd80_4_k_cu_504defc04cuda3std6ranges3__45__cpo4prevE,(_ZN34_INTERNAL_2347cd80_4_k_cu_504defc04cuda3std6ranges3__45__cpo9iter_moveE - _ZN34_INTERNAL_2347cd80_4_k_cu_504defc04cuda3std6ranges3__45__cpo4prevE)
_ZN34_INTERNAL_2347cd80_4_k_cu_504defc04cuda3std6ranges3__45__cpo4prevE:
	.zero		1
	.type		_ZN34_INTERNAL_2347cd80_4_k_cu_504defc04cuda3std6ranges3__45__cpo9iter_moveE,@object
	.size		_ZN34_INTERNAL_2347cd80_4_k_cu_504defc04cuda3std6ranges3__45__cpo9iter_moveE,(_ZN34_INTERNAL_2347cd80_4_k_cu_504defc06thrust24THRUST_300001_SM_1000_NS6system6detail10sequential3seqE - _ZN34_INTERNAL_2347cd80_4_k_cu_504defc04cuda3std6ranges3__45__cpo9iter_moveE)
_ZN34_INTERNAL_2347cd80_4_k_cu_504defc04cuda3std6ranges3__45__cpo9iter_moveE:
	.zero		1
	.type		_ZN34_INTERNAL_2347cd80_4_k_cu_504defc06thrust24THRUST_300001_SM_1000_NS6system6detail10sequential3seqE,@object
	.size		_ZN34_INTERNAL_2347cd80_4_k_cu_504defc06thrust24THRUST_300001_SM_1000_NS6system6detail10sequential3seqE,(.L_31 - _ZN34_INTERNAL_2347cd80_4_k_cu_504defc06thrust24THRUST_300001_SM_1000_NS6system6detail10sequential3seqE)
_ZN34_INTERNAL_2347cd80_4_k_cu_504defc06thrust24THRUST_300001_SM_1000_NS6system6detail10sequential3seqE:
	.zero		1
.L_31:


//--------------------- .nv.constant0._ZN3cub18CUB_300001_SM_10006detail11EmptyKernelIvEEvv --------------------------
	.section	.nv.constant0._ZN3cub18CUB_300001_SM_10006detail11EmptyKernelIvEEvv,"a",@progbits
	.sectionflags	@""
	.align	4
.nv.constant0._ZN3cub18CUB_300001_SM_10006detail11EmptyKernelIvEEvv:
	.zero		896


//--------------------- .nv.constant0._Z13expectedForcePiS_iiPd --------------------------
	.section	.nv.constant0._Z13expectedForcePiS_iiPd,"a",@progbits
	.sectionflags	@""
	.align	4
.nv.constant0._Z13expectedForcePiS_iiPd:
	.zero		928


//--------------------- SYMBOLS --------------------------

	.type		.nv.reservedSmem.offset0,@object
	.size		.nv.reservedSmem.offset0,0x4
	.type		vprintf,@function
	.type		malloc,@function
	.type		free,@function
